//
// Generated by NVIDIA NVVM Compiler
//
// Compiler Build ID: CL-36424714
// Cuda compilation tools, release 13.0, V13.0.88
// Based on NVVM 20.0.0
//

.version 9.0
.target sm_100
.address_size 64

	// .globl	_Z7computefiiffffffffffffffffffffffffffffff
.extern .func  (.param .b32 func_retval0) vprintf
(
	.param .b64 vprintf_param_0,
	.param .b64 vprintf_param_1
)
;
.global .align 1 .b8 $str[7] = {37, 46, 49, 55, 103, 10};

.visible .entry _Z7computefiiffffffffffffffffffffffffffffff(
	.param .f32 _Z7computefiiffffffffffffffffffffffffffffff_param_0,
	.param .u32 _Z7computefiiffffffffffffffffffffffffffffff_param_1,
	.param .u32 _Z7computefiiffffffffffffffffffffffffffffff_param_2,
	.param .f32 _Z7computefiiffffffffffffffffffffffffffffff_param_3,
	.param .f32 _Z7computefiiffffffffffffffffffffffffffffff_param_4,
	.param .f32 _Z7computefiiffffffffffffffffffffffffffffff_param_5,
	.param .f32 _Z7computefiiffffffffffffffffffffffffffffff_param_6,
	.param .f32 _Z7computefiiffffffffffffffffffffffffffffff_param_7,
	.param .f32 _Z7computefiiffffffffffffffffffffffffffffff_param_8,
	.param .f32 _Z7computefiiffffffffffffffffffffffffffffff_param_9,
	.param .f32 _Z7computefiiffffffffffffffffffffffffffffff_param_10,
	.param .f32 _Z7computefiiffffffffffffffffffffffffffffff_param_11,
	.param .f32 _Z7computefiiffffffffffffffffffffffffffffff_param_12,
	.param .f32 _Z7computefiiffffffffffffffffffffffffffffff_param_13,
	.param .f32 _Z7computefiiffffffffffffffffffffffffffffff_param_14,
	.param .f32 _Z7computefiiffffffffffffffffffffffffffffff_param_15,
	.param .f32 _Z7computefiiffffffffffffffffffffffffffffff_param_16,
	.param .f32 _Z7computefiiffffffffffffffffffffffffffffff_param_17,
	.param .f32 _Z7computefiiffffffffffffffffffffffffffffff_param_18,
	.param .f32 _Z7computefiiffffffffffffffffffffffffffffff_param_19,
	.param .f32 _Z7computefiiffffffffffffffffffffffffffffff_param_20,
	.param .f32 _Z7computefiiffffffffffffffffffffffffffffff_param_21,
	.param .f32 _Z7computefiiffffffffffffffffffffffffffffff_param_22,
	.param .f32 _Z7computefiiffffffffffffffffffffffffffffff_param_23,
	.param .f32 _Z7computefiiffffffffffffffffffffffffffffff_param_24,
	.param .f32 _Z7computefiiffffffffffffffffffffffffffffff_param_25,
	.param .f32 _Z7computefiiffffffffffffffffffffffffffffff_param_26,
	.param .f32 _Z7computefiiffffffffffffffffffffffffffffff_param_27,
	.param .f32 _Z7computefiiffffffffffffffffffffffffffffff_param_28,
	.param .f32 _Z7computefiiffffffffffffffffffffffffffffff_param_29,
	.param .f32 _Z7computefiiffffffffffffffffffffffffffffff_param_30,
	.param .f32 _Z7computefiiffffffffffffffffffffffffffffff_param_31,
	.param .f32 _Z7computefiiffffffffffffffffffffffffffffff_param_32
)
{
	.local .align 8 .b8 	__local_depot0[8];
	.reg .b64 	%SP;
	.reg .b64 	%SPL;
	.reg .pred 	%p<49>;
	.reg .b32 	%r<33>;
	.reg .b32 	%f<316>;
	.reg .b64 	%rd<5>;
	.reg .b64 	%fd<2>;

	mov.u64 	%SPL, __local_depot0;
	cvta.local.u64 	%SP, %SPL;
	ld.param.f32 	%f313, [_Z7computefiiffffffffffffffffffffffffffffff_param_0];
	ld.param.u32 	%r6, [_Z7computefiiffffffffffffffffffffffffffffff_param_1];
	ld.param.u32 	%r7, [_Z7computefiiffffffffffffffffffffffffffffff_param_2];
	ld.param.f32 	%f43, [_Z7computefiiffffffffffffffffffffffffffffff_param_4];
	ld.param.f32 	%f46, [_Z7computefiiffffffffffffffffffffffffffffff_param_7];
	ld.param.f32 	%f47, [_Z7computefiiffffffffffffffffffffffffffffff_param_8];
	ld.param.f32 	%f48, [_Z7computefiiffffffffffffffffffffffffffffff_param_9];
	ld.param.f32 	%f49, [_Z7computefiiffffffffffffffffffffffffffffff_param_10];
	ld.param.f32 	%f50, [_Z7computefiiffffffffffffffffffffffffffffff_param_11];
	ld.param.f32 	%f51, [_Z7computefiiffffffffffffffffffffffffffffff_param_12];
	ld.param.f32 	%f52, [_Z7computefiiffffffffffffffffffffffffffffff_param_13];
	ld.param.f32 	%f54, [_Z7computefiiffffffffffffffffffffffffffffff_param_15];
	ld.param.f32 	%f55, [_Z7computefiiffffffffffffffffffffffffffffff_param_16];
	ld.param.f32 	%f56, [_Z7computefiiffffffffffffffffffffffffffffff_param_17];
	ld.param.f32 	%f57, [_Z7computefiiffffffffffffffffffffffffffffff_param_18];
	ld.param.f32 	%f58, [_Z7computefiiffffffffffffffffffffffffffffff_param_19];
	ld.param.f32 	%f59, [_Z7computefiiffffffffffffffffffffffffffffff_param_20];
	ld.param.f32 	%f60, [_Z7computefiiffffffffffffffffffffffffffffff_param_21];
	ld.param.f32 	%f61, [_Z7computefiiffffffffffffffffffffffffffffff_param_22];
	ld.param.f32 	%f62, [_Z7computefiiffffffffffffffffffffffffffffff_param_23];
	ld.param.f32 	%f63, [_Z7computefiiffffffffffffffffffffffffffffff_param_29];
	ld.param.f32 	%f64, [_Z7computefiiffffffffffffffffffffffffffffff_param_30];
	setp.lt.s32 	%p1, %r6, 1;
	@%p1 bra 	$L__BB0_19;
	ld.param.f32 	%f307, [_Z7computefiiffffffffffffffffffffffffffffff_param_32];
	ld.param.f32 	%f306, [_Z7computefiiffffffffffffffffffffffffffffff_param_31];
	ld.param.f32 	%f305, [_Z7computefiiffffffffffffffffffffffffffffff_param_14];
	ld.param.f32 	%f304, [_Z7computefiiffffffffffffffffffffffffffffff_param_6];
	ld.param.f32 	%f303, [_Z7computefiiffffffffffffffffffffffffffffff_param_5];
	ld.param.f32 	%f302, [_Z7computefiiffffffffffffffffffffffffffffff_param_3];
	ld.param.f32 	%f313, [_Z7computefiiffffffffffffffffffffffffffffff_param_0];
	add.f32 	%f67, %f43, %f303;
	sub.f32 	%f1, %f302, %f67;
	mul.f32 	%f68, %f46, %f47;
	sub.f32 	%f69, %f304, %f68;
	mov.f32 	%f70, 0fFB4A51A6;
	div.rn.f32 	%f2, %f70, %f69;
	div.rn.f32 	%f3, %f50, 0f8000006E;
	add.f32 	%f71, %f51, 0f00000000;
	add.f32 	%f4, %f71, 0f849A31D8;
	mov.f32 	%f72, 0f821860E2;
	div.rn.f32 	%f5, %f72, %f52;
	div.rn.f32 	%f6, %f305, 0f042998C3;
	abs.f32 	%f7, %f6;
	mov.f32 	%f73, 0f3FB8AA3B;
	mul.rn.f32 	%f74, %f7, %f73;
	cvt.rzi.f32.f32 	%f75, %f74;
	abs.f32 	%f76, %f75;
	setp.gt.f32 	%p2, %f76, 0f42FC0000;
	mov.f32 	%f77, 0f42FC0000;
	copysign.f32 	%f78, %f75, %f77;
	selp.f32 	%f79, %f78, %f75, %p2;
	fma.rn.f32 	%f80, %f79, 0fBF317218, %f7;
	fma.rn.f32 	%f81, %f79, 0f3102E308, %f80;
	mul.f32 	%f8, %f81, 0f3FB8AA3B;
	add.f32 	%f82, %f79, 0f4B40007D;
	mov.b32 	%r9, %f82;
	shl.b32 	%r10, %r9, 23;
	mov.b32 	%f9, %r10;
	mul.f32 	%f83, %f6, %f6;
	fma.rn.f32 	%f84, %f83, 0f363D0ADA, 0f394FFF49;
	fma.rn.f32 	%f85, %f84, %f83, 0f3C08889A;
	fma.rn.f32 	%f86, %f85, %f83, 0f3E2AAAAB;
	mul.f32 	%f87, %f83, %f86;
	fma.rn.f32 	%f10, %f87, %f6, %f6;
	mov.f32 	%f88, 0f00000000;
	mul.rn.f32 	%f89, %f88, %f88;
	add.f32 	%f90, %f89, 0f00000000;
	fma.rn.f32 	%f91, %f89, 0f37CBAC00, 0fBAB607ED;
	fma.rn.f32 	%f92, %f91, %f89, 0f3D2AAABB;
	fma.rn.f32 	%f93, %f92, %f89, 0fBEFFFFFF;
	fma.rn.f32 	%f94, %f93, %f90, 0f3F800000;
	mul.f32 	%f95, %f94, 0f80000538;
	div.rn.f32 	%f96, %f55, %f95;
	add.f32 	%f11, %f54, %f96;
	abs.f32 	%f13, %f11;
	fma.rn.f32 	%f14, %f13, 0fBF000000, 0f3F000000;
	mul.f32 	%f97, %f57, 0fFF800000;
	sub.f32 	%f98, %f97, %f58;
	add.f32 	%f15, %f56, %f98;
	mul.f32 	%f99, %f15, 0f3F000000;
	cvt.rzi.f32.f32 	%f100, %f99;
	add.f32 	%f101, %f100, %f100;
	sub.f32 	%f102, %f15, %f101;
	abs.f32 	%f16, %f102;
	abs.f32 	%f17, %f15;
	cvt.rmi.f32.f32 	%f18, %f15;
	mul.f32 	%f103, %f59, 0f00000000;
	mov.f32 	%f104, 0f0000006D;
	sub.f32 	%f105, %f104, %f60;
	sub.f32 	%f19, %f103, %f105;
	mov.f32 	%f106, 0fFA015677;
	sub.f32 	%f107, %f106, %f62;
	div.rn.f32 	%f108, %f61, %f107;
	mov.f32 	%f109, 0f042A037A;
	sub.f32 	%f110, %f109, %f108;
	fma.rn.f32 	%f20, %f110, 0f00000000, 0f00000008;
	div.rn.f32 	%f111, %f64, 0f00000000;
	add.f32 	%f112, %f111, 0f80002A0E;
	add.f32 	%f113, %f306, %f307;
	sub.f32 	%f21, %f112, %f113;
	abs.f32 	%f22, %f21;
	fma.rn.f32 	%f23, %f22, 0fBF000000, 0f3F000000;
	neg.s32 	%r1, %r7;
	mov.b32 	%r31, 0;
	sqrt.rn.f32 	%f114, %f3;
	add.f32 	%f115, %f114, 0fF86EBAA2;
	add.f32 	%f116, %f115, 0f9114DC37;
	add.f32 	%f117, %f49, %f116;
	ex2.approx.ftz.f32 	%f247, %f8;
	mul.f32 	%f248, %f247, %f9;
$L__BB0_2:
	setp.lt.s32 	%p3, %r7, 1;
	setp.ltu.f32 	%p4, %f313, %f1;
	or.pred  	%p5, %p4, %p3;
	@%p5 bra 	$L__BB0_18;
	mov.u32 	%r32, %r1;
$L__BB0_4:
	setp.neu.f32 	%p6, %f313, %f2;
	@%p6 bra 	$L__BB0_17;
	abs.f32 	%f118, %f117;
	fma.rn.f32 	%f119, %f118, 0fBF000000, 0f3F000000;
	rsqrt.approx.ftz.f32 	%f120, %f119;
	mul.f32 	%f121, %f120, %f119;
	mul.f32 	%f122, %f120, 0fBF000000;
	fma.rn.f32 	%f123, %f121, %f122, 0f3F000000;
	fma.rn.f32 	%f124, %f121, %f123, %f121;
	setp.eq.f32 	%p7, %f118, 0f3F800000;
	selp.f32 	%f125, 0f00000000, %f124, %p7;
	setp.gt.f32 	%p8, %f118, 0f3F0F5C29;
	selp.f32 	%f126, %f125, %f118, %p8;
	copysign.f32 	%f127, %f117, %f126;
	mul.f32 	%f128, %f127, %f127;
	fma.rn.f32 	%f129, %f128, 0f3D10ECEF, 0f3C8B1ABB;
	fma.rn.f32 	%f130, %f129, %f128, 0f3CFC028C;
	fma.rn.f32 	%f131, %f130, %f128, 0f3D372139;
	fma.rn.f32 	%f132, %f131, %f128, 0f3D9993DB;
	fma.rn.f32 	%f133, %f132, %f128, 0f3E2AAAC6;
	mul.f32 	%f134, %f128, %f133;
	fma.rn.f32 	%f135, %f134, %f127, %f127;
	neg.f32 	%f136, %f135;
	selp.f32 	%f137, %f135, %f136, %p8;
	fma.rn.f32 	%f138, 0f3F6EE581, 0f3FD774EB, %f137;
	setp.gt.f32 	%p9, %f117, 0f3F0F5C29;
	selp.f32 	%f139, %f135, %f138, %p9;
	add.f32 	%f140, %f139, %f139;
	selp.f32 	%f141, %f140, %f139, %p8;
	mov.f32 	%f142, 0f79BA566B;
	div.rn.f32 	%f143, %f142, %f141;
	add.f32 	%f144, %f48, %f143;
	setp.lt.f32 	%p10, %f144, 0f00800000;
	mul.f32 	%f145, %f144, 0f4B000000;
	selp.f32 	%f146, %f145, %f144, %p10;
	selp.f32 	%f147, 0fC1B80000, 0f00000000, %p10;
	mov.b32 	%r11, %f146;
	add.s32 	%r12, %r11, -1059760811;
	and.b32  	%r13, %r12, -8388608;
	sub.s32 	%r14, %r11, %r13;
	mov.b32 	%f148, %r14;
	cvt.rn.f32.s32 	%f149, %r13;
	fma.rn.f32 	%f150, %f149, 0f34000000, %f147;
	add.f32 	%f151, %f148, 0fBF800000;
	fma.rn.f32 	%f152, %f151, 0fBE055027, 0f3E1039F6;
	fma.rn.f32 	%f153, %f152, %f151, 0fBDF8CDCC;
	fma.rn.f32 	%f154, %f153, %f151, 0f3E0F2955;
	fma.rn.f32 	%f155, %f154, %f151, 0fBE2AD8B9;
	fma.rn.f32 	%f156, %f155, %f151, 0f3E4CED0B;
	fma.rn.f32 	%f157, %f156, %f151, 0fBE7FFF22;
	fma.rn.f32 	%f158, %f157, %f151, 0f3EAAAA78;
	fma.rn.f32 	%f159, %f158, %f151, 0fBF000000;
	mul.f32 	%f160, %f151, %f159;
	fma.rn.f32 	%f161, %f160, %f151, %f151;
	fma.rn.f32 	%f162, %f150, 0f3F317218, %f161;
	setp.gt.u32 	%p11, %r11, 2139095039;
	fma.rn.f32 	%f163, %f146, 0f7F800000, 0f7F800000;
	selp.f32 	%f164, %f163, %f162, %p11;
	setp.eq.f32 	%p12, %f146, 0f00000000;
	add.f32 	%f165, %f164, 0f7B92CDD4;
	selp.f32 	%f166, 0fFF800000, %f165, %p12;
	add.f32 	%f312, %f313, %f166;
	setp.leu.f32 	%p13, %f312, %f4;
	mov.f32 	%f311, 0f3F800000;
	@%p13 bra 	$L__BB0_15;
	setp.eq.f32 	%p14, %f15, 0f00000000;
	setp.gt.f32 	%p15, %f11, 0f3F0F5C29;
	setp.gt.f32 	%p16, %f13, 0f3F0F5C29;
	setp.eq.f32 	%p17, %f13, 0f3F800000;
	rsqrt.approx.ftz.f32 	%f168, %f14;
	mul.f32 	%f169, %f14, %f168;
	mul.f32 	%f170, %f168, 0f3F000000;
	neg.f32 	%f171, %f169;
	fma.rn.f32 	%f172, %f171, %f170, 0f3F000000;
	fma.rn.f32 	%f173, %f169, %f172, %f169;
	selp.f32 	%f174, 0f00000000, %f173, %p17;
	selp.f32 	%f175, %f174, %f13, %p16;
	copysign.f32 	%f176, %f11, %f175;
	mul.f32 	%f177, %f176, %f176;
	fma.rn.f32 	%f178, %f177, 0f3D10ECEF, 0f3C8B1ABB;
	fma.rn.f32 	%f179, %f178, %f177, 0f3CFC028C;
	fma.rn.f32 	%f180, %f179, %f177, 0f3D372139;
	fma.rn.f32 	%f181, %f180, %f177, 0f3D9993DB;
	fma.rn.f32 	%f182, %f181, %f177, 0f3E2AAAC6;
	mul.f32 	%f183, %f177, %f182;
	fma.rn.f32 	%f184, %f183, %f176, %f176;
	neg.f32 	%f185, %f184;
	selp.f32 	%f186, %f184, %f185, %p16;
	fma.rn.f32 	%f187, 0f3F6EE581, 0f3FD774EB, %f186;
	selp.f32 	%f188, %f184, %f187, %p15;
	add.f32 	%f189, %f188, %f188;
	selp.f32 	%f27, %f189, %f188, %p16;
	abs.f32 	%f28, %f27;
	setp.lt.f32 	%p18, %f28, 0f00800000;
	mul.f32 	%f190, %f28, 0f4B800000;
	selp.f32 	%f191, %f190, %f28, %p18;
	selp.f32 	%f192, 0fC1C00000, 0f00000000, %p18;
	mov.b32 	%r15, %f191;
	add.s32 	%r16, %r15, -1060439283;
	and.b32  	%r17, %r16, -8388608;
	sub.s32 	%r18, %r15, %r17;
	mov.b32 	%f193, %r18;
	cvt.rn.f32.s32 	%f194, %r17;
	fma.rn.f32 	%f195, %f194, 0f34000000, %f192;
	add.f32 	%f196, %f193, 0fBF800000;
	add.f32 	%f197, %f193, 0f3F800000;
	rcp.approx.ftz.f32 	%f198, %f197;
	add.f32 	%f199, %f196, %f196;
	mul.f32 	%f200, %f199, %f198;
	mul.f32 	%f201, %f200, %f200;
	sub.f32 	%f202, %f196, %f200;
	add.f32 	%f203, %f202, %f202;
	neg.f32 	%f204, %f200;
	fma.rn.f32 	%f205, %f204, %f196, %f203;
	mul.rn.f32 	%f206, %f198, %f205;
	fma.rn.f32 	%f207, %f201, 0f3A2C32E4, 0f3B52E7DB;
	fma.rn.f32 	%f208, %f207, %f201, 0f3C93BB73;
	fma.rn.f32 	%f209, %f208, %f201, 0f3DF6384F;
	mul.rn.f32 	%f210, %f209, %f201;
	fma.rn.f32 	%f211, %f200, 0f3FB8AA3B, %f195;
	sub.f32 	%f212, %f195, %f211;
	fma.rn.f32 	%f213, %f200, 0f3FB8AA3B, %f212;
	fma.rn.f32 	%f214, %f206, 0f3FB8AA3B, %f213;
	fma.rn.f32 	%f215, %f200, 0f32A55E34, %f214;
	mul.f32 	%f216, %f210, 0f40400000;
	fma.rn.f32 	%f217, %f216, %f206, %f215;
	fma.rn.f32 	%f218, %f210, %f200, %f217;
	add.rn.f32 	%f219, %f211, %f218;
	neg.f32 	%f220, %f211;
	add.rn.f32 	%f221, %f219, %f220;
	neg.f32 	%f222, %f221;
	add.rn.f32 	%f223, %f218, %f222;
	mul.rn.f32 	%f224, %f219, %f15;
	neg.f32 	%f225, %f224;
	fma.rn.f32 	%f226, %f219, %f15, %f225;
	fma.rn.f32 	%f227, %f223, %f15, %f226;
	cvt.rni.f32.f32 	%f228, %f224;
	sub.f32 	%f229, %f224, %f228;
	add.f32 	%f230, %f229, %f227;
	fma.rn.f32 	%f231, %f230, 0f391FCB8E, 0f3AAF85ED;
	fma.rn.f32 	%f232, %f231, %f230, 0f3C1D9856;
	fma.rn.f32 	%f233, %f232, %f230, 0f3D6357BB;
	fma.rn.f32 	%f234, %f233, %f230, 0f3E75FDEC;
	fma.rn.f32 	%f235, %f234, %f230, 0f3F317218;
	fma.rn.f32 	%f236, %f235, %f230, 0f3F800000;
	cvt.rzi.s32.f32 	%r19, %f228;
	setp.gt.f32 	%p19, %f228, 0f00000000;
	selp.b32 	%r20, 0, -2097152000, %p19;
	add.s32 	%r21, %r20, 2130706432;
	mov.b32 	%f237, %r21;
	mul.f32 	%f238, %f236, %f237;
	shl.b32 	%r22, %r19, 23;
	sub.s32 	%r23, %r22, %r20;
	mov.b32 	%f239, %r23;
	mul.f32 	%f240, %f238, %f239;
	abs.f32 	%f241, %f224;
	setp.gt.f32 	%p20, %f241, 0f43180000;
	setp.lt.f32 	%p21, %f224, 0f00000000;
	selp.f32 	%f242, 0f00000000, 0f7F800000, %p21;
	selp.f32 	%f29, %f242, %f240, %p20;
	setp.eq.f32 	%p22, %f27, 0f3F800000;
	or.pred  	%p23, %p14, %p22;
	@%p23 bra 	$L__BB0_14;
	setp.num.f32 	%p24, %f17, %f17;
	setp.num.f32 	%p25, %f28, %f28;
	and.pred  	%p26, %p25, %p24;
	@%p26 bra 	$L__BB0_9;
	add.rn.f32 	%f311, %f27, %f15;
	bra.uni 	$L__BB0_14;
$L__BB0_9:
	setp.neu.f32 	%p27, %f27, 0f00000000;
	setp.neu.f32 	%p28, %f28, 0f7F800000;
	and.pred  	%p29, %p27, %p28;
	@%p29 bra 	$L__BB0_11;
	setp.lt.f32 	%p36, %f15, 0f00000000;
	setp.neu.f32 	%p37, %f16, 0f3F800000;
	add.f32 	%f246, %f27, %f27;
	mov.b32 	%r24, %f246;
	xor.b32  	%r25, %r24, 2139095040;
	selp.b32 	%r26, %r25, %r24, %p36;
	and.b32  	%r27, %r26, 2147483647;
	selp.b32 	%r28, %r27, %r26, %p37;
	mov.b32 	%f311, %r28;
	bra.uni 	$L__BB0_14;
$L__BB0_11:
	setp.eq.f32 	%p30, %f17, 0f7F800000;
	setp.eq.f32 	%p31, %f27, 0fBF800000;
	and.pred  	%p32, %p31, %p30;
	@%p32 bra 	$L__BB0_14;
	setp.geu.f32 	%p33, %f27, 0f00000000;
	mov.f32 	%f311, %f29;
	@%p33 bra 	$L__BB0_14;
	setp.neu.f32 	%p34, %f15, %f18;
	setp.neu.f32 	%p35, %f16, 0f3F800000;
	neg.f32 	%f244, %f29;
	selp.f32 	%f245, %f29, %f244, %p35;
	selp.f32 	%f311, 0f7FFFFFFF, %f245, %p34;
$L__BB0_14:
	abs.f32 	%f249, %f311;
	fma.rn.f32 	%f250, %f249, 0fBF000000, 0f3F000000;
	rsqrt.approx.ftz.f32 	%f251, %f250;
	mul.f32 	%f252, %f251, %f250;
	mul.f32 	%f253, %f251, 0fBF000000;
	fma.rn.f32 	%f254, %f252, %f253, 0f3F000000;
	fma.rn.f32 	%f255, %f252, %f254, %f252;
	setp.eq.f32 	%p38, %f249, 0f3F800000;
	selp.f32 	%f256, 0f00000000, %f255, %p38;
	setp.gt.f32 	%p39, %f249, 0f3F0F5C29;
	selp.f32 	%f257, %f256, %f249, %p39;
	copysign.f32 	%f258, %f311, %f257;
	mul.f32 	%f259, %f258, %f258;
	fma.rn.f32 	%f260, %f259, 0f3D10ECEF, 0f3C8B1ABB;
	fma.rn.f32 	%f261, %f260, %f259, 0f3CFC028C;
	fma.rn.f32 	%f262, %f261, %f259, 0f3D372139;
	fma.rn.f32 	%f263, %f262, %f259, 0f3D9993DB;
	fma.rn.f32 	%f264, %f263, %f259, 0f3E2AAAC6;
	mul.f32 	%f265, %f259, %f264;
	fma.rn.f32 	%f266, %f265, %f258, %f258;
	neg.f32 	%f267, %f266;
	selp.f32 	%f268, %f266, %f267, %p39;
	fma.rn.f32 	%f269, 0f3F6EE581, 0f3FD774EB, %f268;
	setp.gt.f32 	%p40, %f311, 0f3F0F5C29;
	selp.f32 	%f270, %f266, %f269, %p40;
	add.f32 	%f271, %f270, %f270;
	selp.f32 	%f272, %f271, %f270, %p39;
	mov.f32 	%f273, 0fBE000000;
	div.approx.ftz.f32 	%f274, %f273, %f248;
	fma.rn.f32 	%f275, %f248, 0f40000000, %f274;
	copysign.f32 	%f276, %f6, %f275;
	setp.ge.f32 	%p41, %f7, 0f3F800000;
	selp.f32 	%f277, %f276, %f10, %p41;
	mov.f32 	%f278, 0f7BB34185;
	div.rn.f32 	%f279, %f278, %f277;
	add.f32 	%f280, %f5, %f279;
	add.f32 	%f312, %f280, %f272;
$L__BB0_15:
	setp.lt.f32 	%p42, %f312, 0f00002BB3;
	selp.f32 	%f313, %f19, %f312, %p42;
	setp.leu.f32 	%p43, %f313, %f20;
	@%p43 bra 	$L__BB0_17;
	setp.gt.f32 	%p44, %f22, 0f3F0F5C29;
	setp.eq.f32 	%p45, %f22, 0f3F800000;
	rsqrt.approx.ftz.f32 	%f281, %f23;
	mul.f32 	%f282, %f23, %f281;
	mul.f32 	%f283, %f281, 0f3F000000;
	neg.f32 	%f284, %f282;
	fma.rn.f32 	%f285, %f284, %f283, 0f3F000000;
	fma.rn.f32 	%f286, %f282, %f285, %f282;
	selp.f32 	%f287, 0f00000000, %f286, %p45;
	selp.f32 	%f288, %f287, %f22, %p44;
	mul.f32 	%f289, %f288, %f288;
	fma.rn.f32 	%f290, %f289, 0f3D4DD2F7, 0f3C99CA97;
	fma.rn.f32 	%f291, %f290, %f289, 0f3D3F90E8;
	fma.rn.f32 	%f292, %f291, %f289, 0f3D993CCF;
	fma.rn.f32 	%f293, %f292, %f289, 0f3E2AAC04;
	mul.f32 	%f294, %f289, %f293;
	fma.rn.f32 	%f295, %f294, %f288, %f288;
	mul.f32 	%f296, %f295, 0fC0000000;
	fma.rn.f32 	%f297, 0f3F6EE581, 0f3FD774EB, %f296;
	selp.f32 	%f298, %f297, %f295, %p44;
	setp.num.f32 	%p46, %f298, %f298;
	copysign.f32 	%f299, %f21, %f298;
	selp.f32 	%f300, %f299, %f298, %p46;
	add.f32 	%f313, %f63, %f300;
$L__BB0_17:
	add.s32 	%r32, %r32, 1;
	setp.ne.s32 	%p47, %r32, 0;
	@%p47 bra 	$L__BB0_4;
$L__BB0_18:
	add.s32 	%r31, %r31, 1;
	setp.ne.s32 	%p48, %r31, %r6;
	@%p48 bra 	$L__BB0_2;
$L__BB0_19:
	add.u64 	%rd1, %SP, 0;
	add.u64 	%rd2, %SPL, 0;
	cvt.f64.f32 	%fd1, %f313;
	st.local.f64 	[%rd2], %fd1;
	mov.u64 	%rd3, $str;
	cvta.global.u64 	%rd4, %rd3;
	{ // callseq 0, 0
	.param .b64 param0;
	st.param.b64 	[param0], %rd4;
	.param .b64 param1;
	st.param.b64 	[param1], %rd1;
	.param .b32 retval0;
	call.uni (retval0), 
	vprintf, 
	(
	param0, 
	param1
	);
	ld.param.b32 	%r29, [retval0];
	} // callseq 0
	ret;

}


// ===== COMPILED SASS (sm_100) =====

	.target	sm_100

	.elftype	@"ET_EXEC"


//--------------------- .note.nv.tkinfo           --------------------------
	.section	.note.nv.tkinfo,"",@"SHT_NOTE"
	.sectionflags	@"SHF_NOTE_NV_TKINFO"
	.tkinfo
        /*0018*/ 	.word	0x00000002
        /*0030*/ 	.string	""
        /*0030*/ 	.string	"ptxas"
        /*0030*/ 	.string	"Cuda compilation tools, release 13.0, V13.0.88"
        /*0030*/ 	.string	"Build cuda_13.0.r13.0/compiler.36424714_0"
        /*0030*/ 	.string	"-arch sm_100 -m 64 "



//--------------------- .note.nv.cuinfo           --------------------------
	.section	.note.nv.cuinfo,"",@"SHT_NOTE"
	.sectionflags	@"SHF_NOTE_NV_CUINFO"
        /*0018*/ 	.short	0x0002
        /*001a*/ 	.short	0x0064
        /*001c*/ 	.short	0x0082
	.zero		2


//--------------------- .nv.info                  --------------------------
	.section	.nv.info,"",@"SHT_CUDA_INFO"
	.align	4


	//----- nvinfo : EIATTR_REGCOUNT
	.align		4
        /*0000*/ 	.byte	0x04, 0x2f
        /*0002*/ 	.short	(.L_2 - .L_1)
	.align		4
.L_1:
        /*0004*/ 	.word	index@(_Z7computefiiffffffffffffffffffffffffffffff)
        /*0008*/ 	.word	0x00000020


	//----- nvinfo : EIATTR_FRAME_SIZE
	.align		4
.L_2:
        /*000c*/ 	.byte	0x04, 0x11
        /*000e*/ 	.short	(.L_4 - .L_3)
	.align		4
.L_3:
        /*0010*/ 	.word	index@($__internal_1_$__cuda_sm3x_div_rn_noftz_f32_slowpath)
        /*0014*/ 	.word	0x00000008


	//----- nvinfo : EIATTR_FRAME_SIZE
	.align		4
.L_4:
        /*0018*/ 	.byte	0x04, 0x11
        /*001a*/ 	.short	(.L_6 - .L_5)
	.align		4
.L_5:
        /*001c*/ 	.word	index@($__internal_0_$__cuda_sm20_sqrt_rn_f32_slowpath)
        /*0020*/ 	.word	0x00000008


	//----- nvinfo : EIATTR_FRAME_SIZE
	.align		4
.L_6:
        /*0024*/ 	.byte	0x04, 0x11
        /*0026*/ 	.short	(.L_8 - .L_7)
	.align		4
.L_7:
        /*0028*/ 	.word	index@(_Z7computefiiffffffffffffffffffffffffffffff)
        /*002c*/ 	.word	0x00000008


	//----- nvinfo : EIATTR_MIN_STACK_SIZE
	.align		4
.L_8:
        /*0030*/ 	.byte	0x04, 0x12
        /*0032*/ 	.short	(.L_10 - .L_9)
	.align		4
.L_9:
        /*0034*/ 	.word	index@(_Z7computefiiffffffffffffffffffffffffffffff)
        /*0038*/ 	.word	0x00000008
.L_10:


//--------------------- .nv.compat                --------------------------
	.section	.nv.compat,"",@"SHT_CUDA_COMPAT_INFO"
	.align	4
        /*0000*/ 	.byte	0x02, 0x09, 0x00, 0x00, 0x02, 0x02, 0x01, 0x00, 0x02, 0x05, 0x05, 0x00, 0x03, 0x07, 0x01, 0x01
        /*0010*/ 	.byte	0x02, 0x03, 0x00, 0x00, 0x02, 0x06, 0x01, 0x00, 0x04, 0x0b, 0x08, 0x00, 0x01, 0x00, 0x00, 0x00
        /*0020*/ 	.byte	0x00, 0x00, 0x00, 0x00


//--------------------- .nv.info._Z7computefiiffffffffffffffffffffffffffffff --------------------------
	.section	.nv.info._Z7computefiiffffffffffffffffffffffffffffff,"",@"SHT_CUDA_INFO"
	.sectionflags	@""
	.align	4


	//----- nvinfo : EIATTR_CUDA_API_VERSION
	.align		4
        /*0000*/ 	.byte	0x04, 0x37
        /*0002*/ 	.short	(.L_12 - .L_11)
.L_11:
        /*0004*/ 	.word	0x00000082


	//----- nvinfo : EIATTR_KPARAM_INFO
	.align		4
.L_12:
        /*0008*/ 	.byte	0x04, 0x17
        /*000a*/ 	.short	(.L_14 - .L_13)
.L_13:
        /*000c*/ 	.word	0x00000000
        /*0010*/ 	.short	0x0020
        /*0012*/ 	.short	0x0080
        /*0014*/ 	.byte	0x00, 0xf0, 0x11, 0x00


	//----- nvinfo : EIATTR_KPARAM_INFO
	.align		4
.L_14:
        /*0018*/ 	.byte	0x04, 0x17
        /*001a*/ 	.short	(.L_16 - .L_15)
.L_15:
        /*001c*/ 	.word	0x00000000
        /*0020*/ 	.short	0x001f
        /*0022*/ 	.short	0x007c
        /*0024*/ 	.byte	0x00, 0xf0, 0x11, 0x00


	//----- nvinfo : EIATTR_KPARAM_INFO
	.align		4
.L_16:
        /*0028*/ 	.byte	0x04, 0x17
        /*002a*/ 	.short	(.L_18 - .L_17)
.L_17:
        /*002c*/ 	.word	0x00000000
        /*0030*/ 	.short	0x001e
        /*0032*/ 	.short	0x0078
        /*0034*/ 	.byte	0x00, 0xf0, 0x11, 0x00


	//----- nvinfo : EIATTR_KPARAM_INFO
	.align		4
.L_18:
        /*0038*/ 	.byte	0x04, 0x17
        /*003a*/ 	.short	(.L_20 - .L_19)
.L_19:
        /*003c*/ 	.word	0x00000000
        /*0040*/ 	.short	0x001d
        /*0042*/ 	.short	0x0074
        /*0044*/ 	.byte	0x00, 0xf0, 0x11, 0x00


	//----- nvinfo : EIATTR_KPARAM_INFO
	.align		4
.L_20:
        /*0048*/ 	.byte	0x04, 0x17
        /*004a*/ 	.short	(.L_22 - .L_21)
.L_21:
        /*004c*/ 	.word	0x00000000
        /*0050*/ 	.short	0x001c
        /*0052*/ 	.short	0x0070
        /*0054*/ 	.byte	0x00, 0xf0, 0x11, 0x00


	//----- nvinfo : EIATTR_KPARAM_INFO
	.align		4
.L_22:
        /*0058*/ 	.byte	0x04, 0x17
        /*005a*/ 	.short	(.L_24 - .L_23)
.L_23:
        /*005c*/ 	.word	0x00000000
        /*0060*/ 	.short	0x001b
        /*0062*/ 	.short	0x006c
        /*0064*/ 	.byte	0x00, 0xf0, 0x11, 0x00


	//----- nvinfo : EIATTR_KPARAM_INFO
	.align		4
.L_24:
        /*0068*/ 	.byte	0x04, 0x17
        /*006a*/ 	.short	(.L_26 - .L_25)
.L_25:
        /*006c*/ 	.word	0x00000000
        /*0070*/ 	.short	0x001a
        /*0072*/ 	.short	0x0068
        /*0074*/ 	.byte	0x00, 0xf0, 0x11, 0x00


	//----- nvinfo : EIATTR_KPARAM_INFO
	.align		4
.L_26:
        /*0078*/ 	.byte	0x04, 0x17
        /*007a*/ 	.short	(.L_28 - .L_27)
.L_27:
        /*007c*/ 	.word	0x00000000
        /*0080*/ 	.short	0x0019
        /*0082*/ 	.short	0x0064
        /*0084*/ 	.byte	0x00, 0xf0, 0x11, 0x00


	//----- nvinfo : EIATTR_KPARAM_INFO
	.align		4
.L_28:
        /*0088*/ 	.byte	0x04, 0x17
        /*008a*/ 	.short	(.L_30 - .L_29)
.L_29:
        /*008c*/ 	.word	0x00000000
        /*0090*/ 	.short	0x0018
        /*0092*/ 	.short	0x0060
        /*0094*/ 	.byte	0x00, 0xf0, 0x11, 0x00


	//----- nvinfo : EIATTR_KPARAM_INFO
	.align		4
.L_30:
        /*0098*/ 	.byte	0x04, 0x17
        /*009a*/ 	.short	(.L_32 - .L_31)
.L_31:
        /*009c*/ 	.word	0x00000000
        /*00a0*/ 	.short	0x0017
        /*00a2*/ 	.short	0x005c
        /*00a4*/ 	.byte	0x00, 0xf0, 0x11, 0x00


	//----- nvinfo : EIATTR_KPARAM_INFO
	.align		4
.L_32:
        /*00a8*/ 	.byte	0x04, 0x17
        /*00aa*/ 	.short	(.L_34 - .L_33)
.L_33:
        /*00ac*/ 	.word	0x00000000
        /*00b0*/ 	.short	0x0016
        /*00b2*/ 	.short	0x0058
        /*00b4*/ 	.byte	0x00, 0xf0, 0x11, 0x00


	//----- nvinfo : EIATTR_KPARAM_INFO
	.align		4
.L_34:
        /*00b8*/ 	.byte	0x04, 0x17
        /*00ba*/ 	.short	(.L_36 - .L_35)
.L_35:
        /*00bc*/ 	.word	0x00000000
        /*00c0*/ 	.short	0x0015
        /*00c2*/ 	.short	0x0054
        /*00c4*/ 	.byte	0x00, 0xf0, 0x11, 0x00


	//----- nvinfo : EIATTR_KPARAM_INFO
	.align		4
.L_36:
        /*00c8*/ 	.byte	0x04, 0x17
        /*00ca*/ 	.short	(.L_38 - .L_37)
.L_37:
        /*00cc*/ 	.word	0x00000000
        /*00d0*/ 	.short	0x0014
        /*00d2*/ 	.short	0x0050
        /*00d4*/ 	.byte	0x00, 0xf0, 0x11, 0x00


	//----- nvinfo : EIATTR_KPARAM_INFO
	.align		4
.L_38:
        /*00d8*/ 	.byte	0x04, 0x17
        /*00da*/ 	.short	(.L_40 - .L_39)
.L_39:
        /*00dc*/ 	.word	0x00000000
        /*00e0*/ 	.short	0x0013
        /*00e2*/ 	.short	0x004c
        /*00e4*/ 	.byte	0x00, 0xf0, 0x11, 0x00


	//----- nvinfo : EIATTR_KPARAM_INFO
	.align		4
.L_40:
        /*00e8*/ 	.byte	0x04, 0x17
        /*00ea*/ 	.short	(.L_42 - .L_41)
.L_41:
        /*00ec*/ 	.word	0x00000000
        /*00f0*/ 	.short	0x0012
        /*00f2*/ 	.short	0x0048
        /*00f4*/ 	.byte	0x00, 0xf0, 0x11, 0x00


	//----- nvinfo : EIATTR_KPARAM_INFO
	.align		4
.L_42:
        /*00f8*/ 	.byte	0x04, 0x17
        /*00fa*/ 	.short	(.L_44 - .L_43)
.L_43:
        /*00fc*/ 	.word	0x00000000
        /*0100*/ 	.short	0x0011
        /*0102*/ 	.short	0x0044
        /*0104*/ 	.byte	0x00, 0xf0, 0x11, 0x00


	//----- nvinfo : EIATTR_KPARAM_INFO
	.align		4
.L_44:
        /*0108*/ 	.byte	0x04, 0x17
        /*010a*/ 	.short	(.L_46 - .L_45)
.L_45:
        /*010c*/ 	.word	0x00000000
        /*0110*/ 	.short	0x0010
        /*0112*/ 	.short	0x0040
        /*0114*/ 	.byte	0x00, 0xf0, 0x11, 0x00


	//----- nvinfo : EIATTR_KPARAM_INFO
	.align		4
.L_46:
        /*0118*/ 	.byte	0x04, 0x17
        /*011a*/ 	.short	(.L_48 - .L_47)
.L_47:
        /*011c*/ 	.word	0x00000000
        /*0120*/ 	.short	0x000f
        /*0122*/ 	.short	0x003c
        /*0124*/ 	.byte	0x00, 0xf0, 0x11, 0x00


	//----- nvinfo : EIATTR_KPARAM_INFO
	.align		4
.L_48:
        /*0128*/ 	.byte	0x04, 0x17
        /*012a*/ 	.short	(.L_50 - .L_49)
.L_49:
        /*012c*/ 	.word	0x00000000
        /*0130*/ 	.short	0x000e
        /*0132*/ 	.short	0x0038
        /*0134*/ 	.byte	0x00, 0xf0, 0x11, 0x00


	//----- nvinfo : EIATTR_KPARAM_INFO
	.align		4
.L_50:
        /*0138*/ 	.byte	0x04, 0x17
        /*013a*/ 	.short	(.L_52 - .L_51)
.L_51:
        /*013c*/ 	.word	0x00000000
        /*0140*/ 	.short	0x000d
        /*0142*/ 	.short	0x0034
        /*0144*/ 	.byte	0x00, 0xf0, 0x11, 0x00


	//----- nvinfo : EIATTR_KPARAM_INFO
	.align		4
.L_52:
        /*0148*/ 	.byte	0x04, 0x17
        /*014a*/ 	.short	(.L_54 - .L_53)
.L_53:
        /*014c*/ 	.word	0x00000000
        /*0150*/ 	.short	0x000c
        /*0152*/ 	.short	0x0030
        /*0154*/ 	.byte	0x00, 0xf0, 0x11, 0x00


	//----- nvinfo : EIATTR_KPARAM_INFO
	.align		4
.L_54:
        /*0158*/ 	.byte	0x04, 0x17
        /*015a*/ 	.short	(.L_56 - .L_55)
.L_55:
        /*015c*/ 	.word	0x00000000
        /*0160*/ 	.short	0x000b
        /*0162*/ 	.short	0x002c
        /*0164*/ 	.byte	0x00, 0xf0, 0x11, 0x00


	//----- nvinfo : EIATTR_KPARAM_INFO
	.align		4
.L_56:
        /*0168*/ 	.byte	0x04, 0x17
        /*016a*/ 	.short	(.L_58 - .L_57)
.L_57:
        /*016c*/ 	.word	0x00000000
        /*0170*/ 	.short	0x000a
        /*0172*/ 	.short	0x0028
        /*0174*/ 	.byte	0x00, 0xf0, 0x11, 0x00


	//----- nvinfo : EIATTR_KPARAM_INFO
	.align		4
.L_58:
        /*0178*/ 	.byte	0x04, 0x17
        /*017a*/ 	.short	(.L_60 - .L_59)
.L_59:
        /*017c*/ 	.word	0x00000000
        /*0180*/ 	.short	0x0009
        /*0182*/ 	.short	0x0024
        /*0184*/ 	.byte	0x00, 0xf0, 0x11, 0x00


	//----- nvinfo : EIATTR_KPARAM_INFO
	.align		4
.L_60:
        /*0188*/ 	.byte	0x04, 0x17
        /*018a*/ 	.short	(.L_62 - .L_61)
.L_61:
        /*018c*/ 	.word	0x00000000
        /*0190*/ 	.short	0x0008
        /*0192*/ 	.short	0x0020
        /*0194*/ 	.byte	0x00, 0xf0, 0x11, 0x00


	//----- nvinfo : EIATTR_KPARAM_INFO
	.align		4
.L_62:
        /*0198*/ 	.byte	0x04, 0x17
        /*019a*/ 	.short	(.L_64 - .L_63)
.L_63:
        /*019c*/ 	.word	0x00000000
        /*01a0*/ 	.short	0x0007
        /*01a2*/ 	.short	0x001c
        /*01a4*/ 	.byte	0x00, 0xf0, 0x11, 0x00


	//----- nvinfo : EIATTR_KPARAM_INFO
	.align		4
.L_64:
        /*01a8*/ 	.byte	0x04, 0x17
        /*01aa*/ 	.short	(.L_66 - .L_65)
.L_65:
        /*01ac*/ 	.word	0x00000000
        /*01b0*/ 	.short	0x0006
        /*01b2*/ 	.short	0x0018
        /*01b4*/ 	.byte	0x00, 0xf0, 0x11, 0x00


	//----- nvinfo : EIATTR_KPARAM_INFO
	.align		4
.L_66:
        /*01b8*/ 	.byte	0x04, 0x17
        /*01ba*/ 	.short	(.L_68 - .L_67)
.L_67:
        /*01bc*/ 	.word	0x00000000
        /*01c0*/ 	.short	0x0005
        /*01c2*/ 	.short	0x0014
        /*01c4*/ 	.byte	0x00, 0xf0, 0x11, 0x00


	//----- nvinfo : EIATTR_KPARAM_INFO
	.align		4
.L_68:
        /*01c8*/ 	.byte	0x04, 0x17
        /*01ca*/ 	.short	(.L_70 - .L_69)
.L_69:
        /*01cc*/ 	.word	0x00000000
        /*01d0*/ 	.short	0x0004
        /*01d2*/ 	.short	0x0010
        /*01d4*/ 	.byte	0x00, 0xf0, 0x11, 0x00


	//----- nvinfo : EIATTR_KPARAM_INFO
	.align		4
.L_70:
        /*01d8*/ 	.byte	0x04, 0x17
        /*01da*/ 	.short	(.L_72 - .L_71)
.L_71:
        /*01dc*/ 	.word	0x00000000
        /*01e0*/ 	.short	0x0003
        /*01e2*/ 	.short	0x000c
        /*01e4*/ 	.byte	0x00, 0xf0, 0x11, 0x00


	//----- nvinfo : EIATTR_KPARAM_INFO
	.align		4
.L_72:
        /*01e8*/ 	.byte	0x04, 0x17
        /*01ea*/ 	.short	(.L_74 - .L_73)
.L_73:
        /*01ec*/ 	.word	0x00000000
        /*01f0*/ 	.short	0x0002
        /*01f2*/ 	.short	0x0008
        /*01f4*/ 	.byte	0x00, 0xf0, 0x11, 0x00


	//----- nvinfo : EIATTR_KPARAM_INFO
	.align		4
.L_74:
        /*01f8*/ 	.byte	0x04, 0x17
        /*01fa*/ 	.short	(.L_76 - .L_75)
.L_75:
        /*01fc*/ 	.word	0x00000000
        /*0200*/ 	.short	0x0001
        /*0202*/ 	.short	0x0004
        /*0204*/ 	.byte	0x00, 0xf0, 0x11, 0x00


	//----- nvinfo : EIATTR_KPARAM_INFO
	.align		4
.L_76:
        /*0208*/ 	.byte	0x04, 0x17
        /*020a*/ 	.short	(.L_78 - .L_77)
.L_77:
        /*020c*/ 	.word	0x00000000
        /*0210*/ 	.short	0x0000
        /*0212*/ 	.short	0x0000
        /*0214*/ 	.byte	0x00, 0xf0, 0x11, 0x00


	//----- nvinfo : EIATTR_SPARSE_MMA_MASK
	.align		4
.L_78:
        /*0218*/ 	.byte	0x03, 0x50
        /*021a*/ 	.short	0x0000


	//----- nvinfo : EIATTR_MAXREG_COUNT
	.align		4
        /*021c*/ 	.byte	0x03, 0x1b
        /*021e*/ 	.short	0x00ff


	//----- nvinfo : EIATTR_EXTERNS
	.align		4
        /*0220*/ 	.byte	0x04, 0x0f
        /*0222*/ 	.short	(.L_80 - .L_79)


	//   ....[0]....
	.align		4
.L_79:
        /*0224*/ 	.word	index@(vprintf)


	//----- nvinfo : EIATTR_MERCURY_ISA_VERSION
	.align		4
.L_80:
        /*0228*/ 	.byte	0x03, 0x5f
        /*022a*/ 	.short	0x0101


	//----- nvinfo : EIATTR_VRC_CTA_INIT_COUNT
	.align		4
        /*022c*/ 	.byte	0x02, 0x4a
	.zero		1
	.zero		1


	//----- nvinfo : EIATTR_SYSCALL_OFFSETS
	.align		4
        /*0230*/ 	.byte	0x04, 0x46
        /*0232*/ 	.short	(.L_82 - .L_81)


	//   ....[0]....
.L_81:
        /*0234*/ 	.word	0x00001e00


	//----- nvinfo : EIATTR_EXIT_INSTR_OFFSETS
	.align		4
.L_82:
        /*0238*/ 	.byte	0x04, 0x1c
        /*023a*/ 	.short	(.L_84 - .L_83)


	//   ....[0]....
.L_83:
        /*023c*/ 	.word	0x00001e10


	//----- nvinfo : EIATTR_CRS_STACK_SIZE
	.align		4
.L_84:
        /*0240*/ 	.byte	0x04, 0x1e
        /*0242*/ 	.short	(.L_86 - .L_85)
.L_85:
        /*0244*/ 	.word	0x00000000


	//----- nvinfo : EIATTR_CBANK_PARAM_SIZE
	.align		4
.L_86:
        /*0248*/ 	.byte	0x03, 0x19
        /*024a*/ 	.short	0x0084


	//----- nvinfo : EIATTR_PARAM_CBANK
	.align		4
        /*024c*/ 	.byte	0x04, 0x0a
        /*024e*/ 	.short	(.L_88 - .L_87)
	.align		4
.L_87:
        /*0250*/ 	.word	index@(.nv.constant0._Z7computefiiffffffffffffffffffffffffffffff)
        /*0254*/ 	.short	0x0380
        /*0256*/ 	.short	0x0084


	//----- nvinfo : EIATTR_SW_WAR
	.align		4
.L_88:
        /*0258*/ 	.byte	0x04, 0x36
        /*025a*/ 	.short	(.L_90 - .L_89)
.L_89:
        /*025c*/ 	.word	0x00000008
.L_90:


//--------------------- .nv.callgraph             --------------------------
	.section	.nv.callgraph,"",@"SHT_CUDA_CALLGRAPH"
	.align	4
	.sectionentsize	8
	.align		4
        /*0000*/ 	.word	0x00000000
	.align		4
        /*0004*/ 	.word	0xffffffff
	.align		4
        /*0008*/ 	.word	index@(_Z7computefiiffffffffffffffffffffffffffffff)
	.align		4
        /*000c*/ 	.word	index@(vprintf)
	.align		4
        /*0010*/ 	.word	0x00000000
	.align		4
        /*0014*/ 	.word	0xfffffffe
	.align		4
        /*0018*/ 	.word	0x00000000
	.align		4
        /*001c*/ 	.word	0xfffffffd
	.align		4
        /*0020*/ 	.word	0x00000000
	.align		4
        /*0024*/ 	.word	0xfffffffc


//--------------------- .nv.constant4             --------------------------
	.section	.nv.constant4,"a",@progbits
	.align	8
	.align		8
.nv.constant4:
        /*0000*/ 	.dword	vprintf
	.align		8
        /*0008*/ 	.dword	$str


//--------------------- .text._Z7computefiiffffffffffffffffffffffffffffff --------------------------
	.section	.text._Z7computefiiffffffffffffffffffffffffffffff,"ax",@progbits
	.align	128
        .global         _Z7computefiiffffffffffffffffffffffffffffff
        .type           _Z7computefiiffffffffffffffffffffffffffffff,@function
        .size           _Z7computefiiffffffffffffffffffffffffffffff,(.L_x_31 - _Z7computefiiffffffffffffffffffffffffffffff)
        .other          _Z7computefiiffffffffffffffffffffffffffffff,@"STO_CUDA_ENTRY STV_DEFAULT"
_Z7computefiiffffffffffffffffffffffffffffff:
.text._Z7computefiiffffffffffffffffffffffffffffff:
[----:B------:R-:W0:Y:S01]  /*0000*/  LDC R1, c[0x0][0x37c] ;  /* 0x0000df00ff017b82 */ /* 0x000e220000000800 */
[----:B------:R-:W1:Y:S01]  /*0010*/  LDCU UR4, c[0x0][0x2f8] ;  /* 0x00005f00ff0477ac */ /* 0x000e620008000800 */
[----:B0-----:R-:W-:Y:S01]  /*0020*/  IADD3 R1, PT, PT, R1, -0x8, RZ ;  /* 0xfffffff801017810 */ /* 0x001fe20007ffe0ff */
[----:B------:R-:W0:Y:S03]  /*0030*/  LDCU UR5, c[0x0][0x2fc] ;  /* 0x00005f80ff0577ac */ /* 0x000e260008000800 */
[----:B------:R-:W-:Y:S01]  /*0040*/  R2UR UR6, R1 ;  /* 0x00000000010672ca */ /* 0x000fe200000e0000 */
[----:B------:R-:W2:Y:S01]  /*0050*/  LDCU UR8, c[0x0][0x384] ;  /* 0x00007080ff0877ac */ /* 0x000ea20008000800 */
[----:B------:R-:W3:Y:S11]  /*0060*/  LDCU UR9, c[0x0][0x380] ;  /* 0x00007000ff0977ac */ /* 0x000ef60008000800 */
[----:B-1----:R-:W-:-:S04]  /*0070*/  UIADD3 UR6, UP0, UPT, UR6, UR4, URZ ;  /* 0x0000000406067290 */ /* 0x002fc8000ff1e0ff */
[----:B0-----:R-:W-:Y:S02]  /*0080*/  UIADD3.X UR7, UPT, UPT, URZ, UR5, URZ, UP0, !UPT ;  /* 0x00000005ff077290 */ /* 0x001fe400087fe4ff */
[----:B--2---:R-:W-:Y:S01]  /*0090*/  UISETP.GE.AND UP0, UPT, UR8, 0x1, UPT ;  /* 0x000000010800788c */ /* 0x004fe2000bf06270 */
[----:B---3--:R-:W-:-:S08]  /*00a0*/  MOV R0, UR9 ;  /* 0x0000000900007c02 */ /* 0x008fd00008000f00 */
[----:B------:R-:W-:Y:S05]  /*00b0*/  BRA.U !UP0, `(.L_x_0) ;  /* 0x0000001d08287547 */ /* 0x000fea000b800000 */
[----:B------:R-:W0:Y:S01]  /*00c0*/  LDC.64 R2, c[0x0][0x398] ;  /* 0x0000e600ff027b82 */ /* 0x000e220000000a00 */
[----:B------:R-:W0:Y:S01]  /*00d0*/  LDCU UR4, c[0x0][0x3a0] ;  /* 0x00007400ff0477ac */ /* 0x000e220008000800 */
[----:B------:R-:W-:Y:S01]  /*00e0*/  MOV R0, UR9 ;  /* 0x0000000900007c02 */ /* 0x000fe20008000f00 */
[----:B0-----:R-:W-:Y:S01]  /*00f0*/  FFMA R3, -R3, UR4, R2 ;  /* 0x0000000403037c23 */ /* 0x001fe20008000102 */
[----:B------:R-:W-:Y:S02]  /*0100*/  UMOV UR4, 0x7b4a51a6 ;  /* 0x7b4a51a600047882 */ /* 0x000fe40000000000 */
[----:B------:R-:W-:Y:S01]  /*0110*/  MOV R6, UR4 ;  /* 0x0000000400067c02 */ /* 0x000fe20008000f00 */
[----:B------:R-:W0:Y:S08]  /*0120*/  MUFU.RCP R2, R3 ;  /* 0x0000000300027308 */ /* 0x000e300000001000 */
[----:B------:R-:W1:Y:S01]  /*0130*/  FCHK P0, -R6, R3 ;  /* 0x0000000306007302 */ /* 0x000e620000000100 */
[----:B0-----:R-:W-:-:S04]  /*0140*/  FFMA R5, -R3, R2, 1 ;  /* 0x3f80000003057423 */ /* 0x001fc80000000102 */
[----:B------:R-:W-:-:S04]  /*0150*/  FFMA R2, R2, R5, R2 ;  /* 0x0000000502027223 */ /* 0x000fc80000000002 */
[----:B------:R-:W-:-:S04]  /*0160*/  FFMA R5, R2, -1.05049999247690833415e+36, RZ ;  /* 0xfb4a51a602057823 */ /* 0x000fc800000000ff */
[----:B------:R-:W-:-:S04]  /*0170*/  FFMA R4, -R3, R5, -1.05049999247690833415e+36 ;  /* 0xfb4a51a603047423 */ /* 0x000fc80000000105 */
[----:B------:R-:W-:Y:S01]  /*0180*/  FFMA R5, R2, R4, R5 ;  /* 0x0000000402057223 */ /* 0x000fe20000000005 */
[----:B-1----:R-:W-:Y:S06]  /*0190*/  @!P0 BRA `(.L_x_1) ;  /* 0x0000000000108947 */ /* 0x002fec0003800000 */
[----:B------:R-:W-:Y:S01]  /*01a0*/  HFMA2 R2, -RZ, RZ, -59712, 45.1875 ;  /* 0xfb4a51a6ff027431 */ /* 0x000fe200000001ff */
[----:B------:R-:W-:-:S07]  /*01b0*/  MOV R22, 0x1d0 ;  /* 0x000001d000167802 */ /* 0x000fce0000000f00 */
[----:B------:R-:W-:Y:S05]  /*01c0*/  CALL.REL.NOINC `($__internal_1_$__cuda_sm3x_div_rn_noftz_f32_slowpath) ;  /* 0x0000001c00747944 */ /* 0x000fea0003c00000 */
[----:B------:R-:W-:-:S07]  /*01d0*/  MOV R5, R25 ;  /* 0x0000001900057202 */ /* 0x000fce0000000f00 */
.L_x_1:
[----:B------:R-:W0:Y:S01]  /*01e0*/  LDC R6, c[0x0][0x3ac] ;  /* 0x0000eb00ff067b82 */ /* 0x000e220000000800 */
[----:B------:R-:W-:Y:S01]  /*01f0*/  HFMA2 R2, -RZ, RZ, 0, 6.55651092529296875e-06 ;  /* 0x0000006eff027431 */ /* 0x000fe200000001ff */
[----:B------:R-:W-:-:S05]  /*0200*/  MOV R3, 0x7f800000 ;  /* 0x7f80000000037802 */ /* 0x000fca0000000f00 */
[----:B------:R-:W-:-:S04]  /*0210*/  FFMA R2, -R3, R2, 1 ;  /* 0x3f80000003027423 */ /* 0x000fc80000000102 */
[----:B------:R-:W-:Y:S01]  /*0220*/  FFMA R2, R2, -R3, -INF ;  /* 0xff80000002027423 */ /* 0x000fe20000000803 */
[----:B0-----:R-:W0:Y:S03]  /*0230*/  FCHK P0, R6, -1.541428310757298778e-43 ;  /* 0x8000006e06007902 */ /* 0x001e260000000000 */
[----:B------:R-:W-:-:S04]  /*0240*/  FFMA R13, R2, R6, RZ ;  /* 0x00000006020d7223 */ /* 0x000fc800000000ff */
[----:B------:R-:W-:-:S04]  /*0250*/  FFMA R4, R13, 1.541428310757298778e-43, R6 ;  /* 0x0000006e0d047823 */ /* 0x000fc80000000006 */
[----:B------:R-:W-:Y:S01]  /*0260*/  FFMA R13, R2, R4, R13 ;  /* 0x00000004020d7223 */ /* 0x000fe2000000000d */
[----:B0-----:R-:W-:Y:S06]  /*0270*/  @!P0 BRA `(.L_x_2) ;  /* 0x0000000000148947 */ /* 0x001fec0003800000 */
[----:B------:R-:W0:Y:S01]  /*0280*/  LDC R2, c[0x0][0x3ac] ;  /* 0x0000eb00ff027b82 */ /* 0x000e220000000800 */
[----:B------:R-:W-:Y:S02]  /*0290*/  MOV R3, 0x8000006e ;  /* 0x8000006e00037802 */ /* 0x000fe40000000f00 */
[----:B------:R-:W-:-:S07]  /*02a0*/  MOV R22, 0x2c0 ;  /* 0x000002c000167802 */ /* 0x000fce0000000f00 */
[----:B0-----:R-:W-:Y:S05]  /*02b0*/  CALL.REL.NOINC `($__internal_1_$__cuda_sm3x_div_rn_noftz_f32_slowpath) ;  /* 0x0000001c00387944 */ /* 0x001fea0003c00000 */
[----:B------:R-:W-:-:S07]  /*02c0*/  MOV R13, R25 ;  /* 0x00000019000d7202 */ /* 0x000fce0000000f00 */
.L_x_2:
[----:B------:R-:W0:Y:S01]  /*02d0*/  LDC R6, c[0x0][0x3b4] ;  /* 0x0000ed00ff067b82 */ /* 0x000e220000000800 */
[----:B------:R-:W-:Y:S02]  /*02e0*/  UMOV UR4, 0x21860e2 ;  /* 0x021860e200047882 */ /* 0x000fe40000000000 */
[----:B------:R-:W-:Y:S01]  /*02f0*/  MOV R7, UR4 ;  /* 0x0000000400077c02 */ /* 0x000fe20008000f00 */
[----:B0-----:R-:W0:Y:S08]  /*0300*/  MUFU.RCP R2, R6 ;  /* 0x0000000600027308 */ /* 0x001e300000001000 */
[----:B------:R-:W1:Y:S01]  /*0310*/  FCHK P0, -R7, R6 ;  /* 0x0000000607007302 */ /* 0x000e620000000100 */
[----:B0-----:R-:W-:-:S04]  /*0320*/  FFMA R3, R2, -R6, 1 ;  /* 0x3f80000002037423 */ /* 0x001fc80000000806 */
[----:B------:R-:W-:-:S04]  /*0330*/  FFMA R2, R2, R3, R2 ;  /* 0x0000000302027223 */ /* 0x000fc80000000002 */
[----:B------:R-:W-:-:S04]  /*0340*/  FFMA R3, R2, -1.1195000336421478616e-37, RZ ;  /* 0x821860e202037823 */ /* 0x000fc800000000ff */
[----:B------:R-:W-:-:S04]  /*0350*/  FFMA R4, R3, -R6, -1.1195000336421478616e-37 ;  /* 0x821860e203047423 */ /* 0x000fc80000000806 */
[----:B------:R-:W-:Y:S01]  /*0360*/  FFMA R4, R2, R4, R3 ;  /* 0x0000000402047223 */ /* 0x000fe20000000003 */
[----:B-1----:R-:W-:Y:S06]  /*0370*/  @!P0 BRA `(.L_x_3) ;  /* 0x0000000000148947 */ /* 0x002fec0003800000 */
[----:B------:R-:W0:Y:S01]  /*0380*/  LDC R3, c[0x0][0x3b4] ;  /* 0x0000ed00ff037b82 */ /* 0x000e220000000800 */
[----:B------:R-:W-:Y:S01]  /*0390*/  HFMA2 R2, -RZ, RZ, -3.1948089599609375e-05, 625 ;  /* 0x821860e2ff027431 */ /* 0x000fe200000001ff */
[----:B------:R-:W-:-:S07]  /*03a0*/  MOV R22, 0x3c0 ;  /* 0x000003c000167802 */ /* 0x000fce0000000f00 */
[----:B0-----:R-:W-:Y:S05]  /*03b0*/  CALL.REL.NOINC `($__internal_1_$__cuda_sm3x_div_rn_noftz_f32_slowpath) ;  /* 0x0000001800f87944 */ /* 0x001fea0003c00000 */
[----:B------:R-:W-:-:S07]  /*03c0*/  MOV R4, R25 ;  /* 0x0000001900047202 */ /* 0x000fce0000000f00 */
.L_x_3:
[----:B------:R-:W0:Y:S01]  /*03d0*/  LDC R8, c[0x0][0x3b8] ;  /* 0x0000ee00ff087b82 */ /* 0x000e220000000800 */
[----:B------:R-:W-:Y:S01]  /*03e0*/  HFMA2 R3, -RZ, RZ, 55328, 0.38037109375 ;  /* 0x7ac13616ff037431 */ /* 0x000fe200000001ff */
[----:B------:R-:W-:-:S05]  /*03f0*/  MOV R2, 0x42998c3 ;  /* 0x042998c300027802 */ /* 0x000fca0000000f00 */
[----:B------:R-:W-:-:S04]  /*0400*/  FFMA R2, R3, -R2, 1 ;  /* 0x3f80000003027423 */ /* 0x000fc80000000802 */
[----:B------:R-:W-:Y:S01]  /*0410*/  FFMA R2, R2, R3, 5.01605143417697118162e+35 ;  /* 0x7ac1361602027423 */ /* 0x000fe20000000003 */
[----:B0-----:R-:W0:Y:S03]  /*0420*/  FCHK P0, R8, 1.993599927007342768e-36 ;  /* 0x042998c308007902 */ /* 0x001e260000000000 */
[----:B------:R-:W-:-:S04]  /*0430*/  FFMA R3, R2, R8, RZ ;  /* 0x0000000802037223 */ /* 0x000fc800000000ff */
[----:B------:R-:W-:-:S04]  /*0440*/  FFMA R6, R3, -1.993599927007342768e-36, R8 ;  /* 0x842998c303067823 */ /* 0x000fc80000000008 */
[----:B------:R-:W-:Y:S01]  /*0450*/  FFMA R6, R2, R6, R3 ;  /* 0x0000000602067223 */ /* 0x000fe20000000003 */
[----:B0-----:R-:W-:Y:S06]  /*0460*/  @!P0 BRA `(.L_x_4) ;  /* 0x0000000000148947 */ /* 0x001fec0003800000 */
[----:B------:R-:W0:Y:S01]  /*0470*/  LDC R2, c[0x0][0x3b8] ;  /* 0x0000ee00ff027b82 */ /* 0x000e220000000800 */
[----:B------:R-:W-:Y:S02]  /*0480*/  MOV R3, 0x42998c3 ;  /* 0x042998c300037802 */ /* 0x000fe40000000f00 */
[----:B------:R-:W-:-:S07]  /*0490*/  MOV R22, 0x4b0 ;  /* 0x000004b000167802 */ /* 0x000fce0000000f00 */
[----:B0-----:R-:W-:Y:S05]  /*04a0*/  CALL.REL.NOINC `($__internal_1_$__cuda_sm3x_div_rn_noftz_f32_slowpath) ;  /* 0x0000001800bc7944 */ /* 0x001fea0003c00000 */
[----:B------:R-:W-:-:S07]  /*04b0*/  MOV R6, R25 ;  /* 0x0000001900067202 */ /* 0x000fce0000000f00 */
.L_x_4:
[----:B------:R-:W-:Y:S01]  /*04c0*/  MOV R2, 0x37cbac00 ;  /* 0x37cbac0000027802 */ /* 0x000fe20000000f00 */
[----:B------:R-:W0:Y:S01]  /*04d0*/  LDCU UR4, c[0x0][0x3c0] ;  /* 0x00007800ff0477ac */ /* 0x000e220008000800 */
[----:B------:R-:W-:Y:S01]  /*04e0*/  MOV R8, 0x363d0ada ;  /* 0x363d0ada00087802 */ /* 0x000fe20000000f00 */
[C---:B------:R-:W-:Y:S02]  /*04f0*/  FMUL R7, R6.reuse, R6 ;  /* 0x0000000606077220 */ /* 0x040fe40000400000 */
[----:B------:R-:W-:Y:S02]  /*0500*/  FFMA R2, RZ, R2, -0.0013887860113754868507 ;  /* 0xbab607edff027423 */ /* 0x000fe40000000002 */
[C---:B------:R-:W-:Y:S02]  /*0510*/  FFMA R8, R7.reuse, R8, 0.00019836159481201320887 ;  /* 0x394fff4907087423 */ /* 0x040fe40000000008 */
[----:B------:R-:W-:Y:S01]  /*0520*/  FFMA R3, RZ, R2, 0.041666727513074874878 ;  /* 0x3d2aaabbff037423 */ /* 0x000fe20000000002 */
[----:B------:R-:W-:Y:S01]  /*0530*/  FMUL R2, |R6|, 1.4426950216293334961 ;  /* 0x3fb8aa3b06027820 */ /* 0x000fe20000400200 */
[----:B------:R-:W-:-:S02]  /*0540*/  FFMA R8, R7, R8, 0.0083333496004343032837 ;  /* 0x3c08889a07087423 */ /* 0x000fc40000000008 */
[----:B------:R-:W-:Y:S02]  /*0550*/  FFMA R3, RZ, R3, -0.4999999701976776123 ;  /* 0xbeffffffff037423 */ /* 0x000fe40000000003 */
[----:B------:R-:W-:Y:S01]  /*0560*/  FFMA R8, R7, R8, 0.16666667163372039795 ;  /* 0x3e2aaaab07087423 */ /* 0x000fe20000000008 */
[----:B------:R-:W1:Y:S01]  /*0570*/  FRND.TRUNC R2, R2 ;  /* 0x0000000200027307 */ /* 0x000e62000020d000 */
[----:B------:R-:W-:Y:S01]  /*0580*/  FFMA R3, RZ, R3, 1 ;  /* 0x3f800000ff037423 */ /* 0x000fe20000000003 */
[----:B0-----:R-:W-:-:S03]  /*0590*/  MOV R17, UR4 ;  /* 0x0000000400117c02 */ /* 0x001fc60008000f00 */
[----:B------:R-:W-:Y:S01]  /*05a0*/  FMUL R10, R3, -1.8721347483379556068e-42 ;  /* 0x80000538030a7820 */ /* 0x000fe20000400000 */
[----:B------:R-:W-:-:S03]  /*05b0*/  MOV R3, 0x42fc0000 ;  /* 0x42fc000000037802 */ /* 0x000fc60000000f00 */
[----:B------:R-:W0:Y:S01]  /*05c0*/  MUFU.RCP R9, R10 ;  /* 0x0000000a00097308 */ /* 0x000e220000001000 */
[----:B-1----:R-:W-:Y:S02]  /*05d0*/  FSETP.GT.AND P0, PT, |R2|, 126, PT ;  /* 0x42fc00000200780b */ /* 0x002fe40003f04200 */
[----:B------:R-:W-:-:S04]  /*05e0*/  LOP3.LUT R3, R3, 0x80000000, R2, 0xb8, !PT ;  /* 0x8000000003037812 */ /* 0x000fc800078eb802 */
[----:B------:R-:W-:Y:S01]  /*05f0*/  FSEL R3, R3, R2, P0 ;  /* 0x0000000203037208 */ /* 0x000fe20000000000 */
[----:B0-----:R-:W-:-:S05]  /*0600*/  FFMA R12, -R10, R9, 1 ;  /* 0x3f8000000a0c7423 */ /* 0x001fca0000000109 */
[----:B------:R-:W0:Y:S01]  /*0610*/  FCHK P0, R17, R10 ;  /* 0x0000000a11007302 */ /* 0x000e220000000000 */
[----:B------:R-:W-:Y:S01]  /*0620*/  FADD R14, R3, 12583037 ;  /* 0x4b40007d030e7421 */ /* 0x000fe20000000000 */
[----:B------:R-:W-:Y:S01]  /*0630*/  FFMA R2, R9, R12, R9 ;  /* 0x0000000c09027223 */ /* 0x000fe20000000009 */
[----:B------:R-:W-:Y:S01]  /*0640*/  FMUL R9, R7, R8 ;  /* 0x0000000807097220 */ /* 0x000fe20000400000 */
[--C-:B------:R-:W-:Y:S02]  /*0650*/  FFMA R8, R3, -0.69314718246459960938, |R6|.reuse ;  /* 0xbf31721803087823 */ /* 0x100fe40000000406 */
[----:B------:R-:W-:Y:S01]  /*0660*/  SHF.L.U32 R14, R14, 0x17, RZ ;  /* 0x000000170e0e7819 */ /* 0x000fe200000006ff */
[----:B------:R-:W-:Y:S01]  /*0670*/  FFMA R11, R2, UR4, RZ ;  /* 0x00000004020b7c23 */ /* 0x000fe200080000ff */
[----:B------:R-:W-:Y:S01]  /*0680*/  FFMA R9, R9, R6, R6 ;  /* 0x0000000609097223 */ /* 0x000fe20000000006 */
[----:B------:R-:W-:Y:S02]  /*0690*/  FFMA R8, R3, 1.9046542121259335545e-09, R8 ;  /* 0x3102e30803087823 */ /* 0x000fe40000000008 */
[----:B------:R-:W-:-:S02]  /*06a0*/  FFMA R7, -R10, R11, UR4 ;  /* 0x000000040a077e23 */ /* 0x000fc4000800010b */
[----:B------:R-:W-:Y:S02]  /*06b0*/  FMUL R15, R8, 1.4426950216293334961 ;  /* 0x3fb8aa3b080f7820 */ /* 0x000fe40000400000 */
[----:B------:R-:W-:Y:S01]  /*06c0*/  FFMA R2, R2, R7, R11 ;  /* 0x0000000702027223 */ /* 0x000fe2000000000b */
[----:B0-----:R-:W-:Y:S06]  /*06d0*/  @!P0 BRA `(.L_x_5) ;  /* 0x0000000000148947 */ /* 0x001fec0003800000 */
[----:B------:R-:W0:Y:S01]  /*06e0*/  LDC R2, c[0x0][0x3c0] ;  /* 0x0000f000ff027b82 */ /* 0x000e220000000800 */
[----:B------:R-:W-:Y:S02]  /*06f0*/  MOV R3, R10 ;  /* 0x0000000a00037202 */ /* 0x000fe40000000f00 */
[----:B------:R-:W-:-:S07]  /*0700*/  MOV R22, 0x720 ;  /* 0x0000072000167802 */ /* 0x000fce0000000f00 */
[----:B0-----:R-:W-:Y:S05]  /*0710*/  CALL.REL.NOINC `($__internal_1_$__cuda_sm3x_div_rn_noftz_f32_slowpath) ;  /* 0x0000001800207944 */ /* 0x001fea0003c00000 */
[----:B------:R-:W-:-:S07]  /*0720*/  MOV R2, R25 ;  /* 0x0000001900027202 */ /* 0x000fce0000000f00 */
.L_x_5:
[----:B------:R-:W0:Y:S01]  /*0730*/  LDC.64 R16, c[0x0][0x3d8] ;  /* 0x0000f600ff107b82 */ /* 0x000e220000000a00 */
[----:B------:R-:W1:Y:S01]  /*0740*/  LDCU UR4, c[0x0][0x3bc] ;  /* 0x00007780ff0477ac */ /* 0x000e620008000800 */
[----:B------:R-:W-:Y:S02]  /*0750*/  HFMA2 R7, -RZ, RZ, 1.75, 0 ;  /* 0x3f000000ff077431 */ /* 0x000fe400000001ff */
[----:B0-----:R-:W-:-:S04]  /*0760*/  FADD R11, -R17, -1.67890002532061501298e+35 ;  /* 0xfa015677110b7421 */ /* 0x001fc80000000100 */
[----:B------:R-:W0:Y:S08]  /*0770*/  MUFU.RCP R8, R11 ;  /* 0x0000000b00087308 */ /* 0x000e300000001000 */
[----:B------:R-:W2:Y:S01]  /*0780*/  FCHK P0, R16, R11 ;  /* 0x0000000b10007302 */ /* 0x000ea20000000000 */
[----:B0-----:R-:W-:-:S04]  /*0790*/  FFMA R3, -R11, R8, 1 ;  /* 0x3f8000000b037423 */ /* 0x001fc80000000108 */
[----:B------:R-:W-:Y:S01]  /*07a0*/  FFMA R3, R8, R3, R8 ;  /* 0x0000000308037223 */ /* 0x000fe20000000008 */
[----:B-1----:R-:W-:-:S03]  /*07b0*/  FADD R8, R2, UR4 ;  /* 0x0000000402087e21 */ /* 0x002fc60008000000 */
[----:B------:R-:W-:Y:S01]  /*07c0*/  FFMA R10, R3, R16, RZ ;  /* 0x00000010030a7223 */ /* 0x000fe200000000ff */
[----:B------:R-:W-:-:S03]  /*07d0*/  FFMA R7, |R8|, -R7, 0.5 ;  /* 0x3f00000008077423 */ /* 0x000fc60000000a07 */
[----:B------:R-:W-:-:S04]  /*07e0*/  FFMA R2, -R11, R10, R16 ;  /* 0x0000000a0b027223 */ /* 0x000fc80000000110 */
[----:B------:R-:W-:Y:S01]  /*07f0*/  FFMA R3, R3, R2, R10 ;  /* 0x0000000203037223 */ /* 0x000fe2000000000a */
[----:B--2---:R-:W-:Y:S06]  /*0800*/  @!P0 BRA `(.L_x_6) ;  /* 0x0000000000148947 */ /* 0x004fec0003800000 */
[----:B------:R-:W0:Y:S01]  /*0810*/  LDC R2, c[0x0][0x3d8] ;  /* 0x0000f600ff027b82 */ /* 0x000e220000000800 */
[----:B------:R-:W-:Y:S02]  /*0820*/  MOV R3, R11 ;  /* 0x0000000b00037202 */ /* 0x000fe40000000f00 */
[----:B------:R-:W-:-:S07]  /*0830*/  MOV R22, 0x850 ;  /* 0x0000085000167802 */ /* 0x000fce0000000f00 */
[----:B0-----:R-:W-:Y:S05]  /*0840*/  CALL.REL.NOINC `($__internal_1_$__cuda_sm3x_div_rn_noftz_f32_slowpath) ;  /* 0x0000001400d47944 */ /* 0x001fea0003c00000 */
[----:B------:R-:W-:-:S07]  /*0850*/  MOV R3, R25 ;  /* 0x0000001900037202 */ /* 0x000fce0000000f00 */
.L_x_6:
[----:B------:R-:W0:Y:S01]  /*0860*/  LDCU UR4, c[0x0][0x3f8] ;  /* 0x00007f00ff0477ac */ /* 0x000e220008000800 */
[----:B------:R-:W-:Y:S01]  /*0870*/  MOV R11, 0x7f800000 ;  /* 0x7f800000000b7802 */ /* 0x000fe20000000f00 */
[----:B------:R-:W-:-:S04]  /*0880*/  FADD R3, -R3, 1.9985000323189446467e-36 ;  /* 0x042a037a03037421 */ /* 0x000fc80000000100 */
[----:B------:R-:W-:-:S04]  /*0890*/  FFMA R2, -RZ, R11, 1 ;  /* 0x3f800000ff027423 */ /* 0x000fc8000000010b */
[----:B------:R-:W-:Y:S01]  /*08a0*/  FFMA R2, R2, R11, +INF ;  /* 0x7f80000002027423 */ /* 0x000fe2000000000b */
[----:B------:R-:W-:Y:S01]  /*08b0*/  FFMA R11, RZ, R3, 1.1210387714598536567e-44 ;  /* 0x00000008ff0b7423 */ /* 0x000fe20000000003 */
[----:B0-----:R-:W-:Y:S02]  /*08c0*/  MOV R12, UR4 ;  /* 0x00000004000c7c02 */ /* 0x001fe40008000f00 */
[----:B------:R-:W-:Y:S02]  /*08d0*/  FFMA R17, R2, UR4, RZ ;  /* 0x0000000402117c23 */ /* 0x000fe400080000ff */
[----:B------:R-:W0:Y:S02]  /*08e0*/  FCHK P0, R12, RZ ;  /* 0x000000ff0c007302 */ /* 0x000e240000000000 */
[----:B------:R-:W-:-:S04]  /*08f0*/  FFMA R10, -RZ, R17, UR4 ;  /* 0x00000004ff0a7e23 */ /* 0x000fc80008000111 */
[----:B------:R-:W-:Y:S01]  /*0900*/  FFMA R2, R2, R10, R17 ;  /* 0x0000000a02027223 */ /* 0x000fe20000000011 */
[----:B0-----:R-:W-:Y:S06]  /*0910*/  @!P0 BRA `(.L_x_7) ;  /* 0x0000000000148947 */ /* 0x001fec0003800000 */
[----:B------:R-:W0:Y:S01]  /*0920*/  LDC R2, c[0x0][0x3f8] ;  /* 0x0000fe00ff027b82 */ /* 0x000e220000000800 */
[----:B------:R-:W-:Y:S01]  /*0930*/  HFMA2 R3, -RZ, RZ, 0, 0 ;  /* 0x00000000ff037431 */ /* 0x000fe200000001ff */
[----:B------:R-:W-:-:S07]  /*0940*/  MOV R22, 0x960 ;  /* 0x0000096000167802 */ /* 0x000fce0000000f00 */
[----:B0-----:R-:W-:Y:S05]  /*0950*/  CALL.REL.NOINC `($__internal_1_$__cuda_sm3x_div_rn_noftz_f32_slowpath) ;  /* 0x0000001400907944 */ /* 0x001fea0003c00000 */
[----:B------:R-:W-:-:S07]  /*0960*/  MOV R2, R25 ;  /* 0x0000001900027202 */ /* 0x000fce0000000f00 */
.L_x_7:
[----:B------:R-:W0:Y:S01]  /*0970*/  LDC R3, c[0x0][0x400] ;  /* 0x00010000ff037b82 */ /* 0x000e220000000800 */
[----:B------:R-:W0:Y:S01]  /*0980*/  LDCU UR4, c[0x0][0x3fc] ;  /* 0x00007f80ff0477ac */ /* 0x000e220008000800 */
[----:B------:R-:W-:Y:S01]  /*0990*/  IADD3 R10, PT, PT, R13, -0xd000000, RZ ;  /* 0xf30000000d0a7810 */ /* 0x000fe20007ffe0ff */
[----:B------:R1:W2:Y:S01]  /*09a0*/  MUFU.RSQ R16, R13 ;  /* 0x0000000d00107308 */ /* 0x0002a20000001400 */
[----:B------:R-:W-:Y:S02]  /*09b0*/  HFMA2 R17, -RZ, RZ, 1.75, 0 ;  /* 0x3f000000ff117431 */ /* 0x000fe400000001ff */
[----:B------:R-:W-:Y:S01]  /*09c0*/  FADD R2, R2, -1.5086379266920980586e-41 ;  /* 0x80002a0e02027421 */ /* 0x000fe20000000000 */
[----:B------:R-:W-:Y:S01]  /*09d0*/  ISETP.GT.U32.AND P0, PT, R10, 0x727fffff, PT ;  /* 0x727fffff0a00780c */ /* 0x000fe20003f04070 */
[----:B0-----:R-:W-:Y:S01]  /*09e0*/  FADD R3, R3, UR4 ;  /* 0x0000000403037e21 */ /* 0x001fe20008000000 */
[----:B------:R-:W-:-:S03]  /*09f0*/  UMOV UR4, URZ ;  /* 0x000000ff00047c82 */ /* 0x000fc60008000000 */
[----:B------:R-:W-:-:S04]  /*0a00*/  FADD R12, R2, -R3 ;  /* 0x80000003020c7221 */ /* 0x000fc80000000000 */
[----:B------:R-:W-:-:S04]  /*0a10*/  FFMA R10, |R12|, -R17, 0.5 ;  /* 0x3f0000000c0a7423 */ /* 0x000fc80000000a11 */
[----:B-12---:R-:W-:Y:S05]  /*0a20*/  @!P0 BRA `(.L_x_8) ;  /* 0x0000000000108947 */ /* 0x006fea0003800000 */
[----:B------:R-:W-:Y:S02]  /*0a30*/  MOV R2, R13 ;  /* 0x0000000d00027202 */ /* 0x000fe40000000f00 */
[----:B------:R-:W-:-:S07]  /*0a40*/  MOV R17, 0xa60 ;  /* 0x00000a6000117802 */ /* 0x000fce0000000f00 */
[----:B------:R-:W-:Y:S05]  /*0a50*/  CALL.REL.NOINC `($__internal_0_$__cuda_sm20_sqrt_rn_f32_slowpath) ;  /* 0x0000001000f07944 */ /* 0x000fea0003c00000 */
[----:B------:R-:W-:Y:S05]  /*0a60*/  BRA `(.L_x_9) ;  /* 0x0000000000107947 */ /* 0x000fea0003800000 */
.L_x_8:
[C---:B------:R-:W-:Y:S01]  /*0a70*/  FMUL.FTZ R18, R16.reuse, R13 ;  /* 0x0000000d10127220 */ /* 0x040fe20000410000 */
[----:B------:R-:W-:-:S03]  /*0a80*/  FMUL.FTZ R2, R16, 0.5 ;  /* 0x3f00000010027820 */ /* 0x000fc60000410000 */
[----:B------:R-:W-:-:S04]  /*0a90*/  FFMA R13, -R18, R18, R13 ;  /* 0x00000012120d7223 */ /* 0x000fc8000000010d */
[----:B------:R-:W-:-:S07]  /*0aa0*/  FFMA R18, R13, R2, R18 ;  /* 0x000000020d127223 */ /* 0x000fce0000000012 */
.L_x_9:
[----:B------:R-:W0:Y:S01]  /*0ab0*/  LDC.64 R2, c[0x0][0x3c8] ;  /* 0x0000f200ff027b82 */ /* 0x000e220000000a00 */
[----:B------:R-:W1:Y:S01]  /*0ac0*/  LDCU UR5, c[0x0][0x3c4] ;  /* 0x00007880ff0577ac */ /* 0x000e620008000800 */
[----:B------:R-:W2:Y:S01]  /*0ad0*/  MUFU.EX2 R15, R15 ;  /* 0x0000000f000f7308 */ /* 0x000ea20000000800 */
[----:B------:R-:W-:Y:S01]  /*0ae0*/  FADD R19, R18, -1.93680002418733671424e+34 ;  /* 0xf86ebaa212137421 */ /* 0x000fe20000000000 */
[----:B------:R-:W3:Y:S04]  /*0af0*/  LDCU UR11, c[0x0][0x3b0] ;  /* 0x00007600ff0b77ac */ /* 0x000ee80008000800 */
[----:B------:R-:W4:Y:S01]  /*0b00*/  LDC.64 R16, c[0x0][0x390] ;  /* 0x0000e400ff107b82 */ /* 0x000f220000000a00 */
[----:B------:R-:W5:Y:S01]  /*0b10*/  LDCU.64 UR8, c[0x0][0x388] ;  /* 0x00007100ff0877ac */ /* 0x000f620008000a00 */
[----:B--2---:R-:W-:Y:S01]  /*0b20*/  FMUL R14, R14, R15 ;  /* 0x0000000f0e0e7220 */ /* 0x004fe20000400000 */
[----:B0-----:R-:W-:Y:S01]  /*0b30*/  FFMA R13, R2, -INF , -R3 ;  /* 0xff800000020d7823 */ /* 0x001fe20000000803 */
[----:B-----5:R-:W-:-:S03]  /*0b40*/  UIADD3 UR8, UPT, UPT, -UR8, URZ, URZ ;  /* 0x000000ff08087290 */ /* 0x020fc6000fffe1ff */
[----:B-1----:R-:W-:Y:S01]  /*0b50*/  FADD R2, R13, UR5 ;  /* 0x000000050d027e21 */ /* 0x002fe20008000000 */
[----:B------:R-:W0:Y:S01]  /*0b60*/  LDCU UR5, c[0x0][0x3a8] ;  /* 0x00007500ff0577ac */ /* 0x000e220008000800 */
[----:B----4-:R-:W-:-:S03]  /*0b70*/  FADD R16, R16, R17 ;  /* 0x0000001110107221 */ /* 0x010fc60000000000 */
[----:B------:R-:W-:Y:S01]  /*0b80*/  R2UR UR10, R2 ;  /* 0x00000000020a72ca */ /* 0x000fe200000e0000 */
[----:B------:R-:W-:Y:S01]  /*0b90*/  FADD R17, R19, -1.1743000335155243733e-28 ;  /* 0x9114dc3713117421 */ /* 0x000fe20000000000 */
[----:B------:R-:W1:Y:S01]  /*0ba0*/  LDC.64 R2, c[0x0][0x3d0] ;  /* 0x0000f400ff027b82 */ /* 0x000e620000000a00 */
[----:B------:R-:W-:-:S10]  /*0bb0*/  FADD R19, -R16, UR9 ;  /* 0x0000000910137e21 */ /* 0x000fd40008000100 */
[----:B------:R-:W-:Y:S01]  /*0bc0*/  MOV R21, UR10 ;  /* 0x0000000a00157c02 */ /* 0x000fe20008000f00 */
[----:B------:R-:W-:Y:S01]  /*0bd0*/  FRND.FLOOR R18, UR10 ;  /* 0x0000000a00127d07 */ /* 0x000fe20008205000 */
[----:B0-----:R-:W-:-:S03]  /*0be0*/  FADD R17, R17, UR5 ;  /* 0x0000000511117e21 */ /* 0x001fc60008000000 */
[----:B------:R-:W-:-:S06]  /*0bf0*/  FMUL R21, R21, 0.5 ;  /* 0x3f00000015157820 */ /* 0x000fcc0000400000 */
[----:B------:R-:W0:Y:S01]  /*0c00*/  FRND.TRUNC R21, R21 ;  /* 0x0000001500157307 */ /* 0x000e22000020d000 */
[----:B-1----:R-:W-:-:S04]  /*0c10*/  FADD R3, -R3, 1.5274153261140506073e-43 ;  /* 0x0000006d03037421 */ /* 0x002fc80000000100 */
[----:B------:R-:W-:Y:S01]  /*0c20*/  FFMA R20, RZ, R2, -R3 ;  /* 0x00000002ff147223 */ /* 0x000fe20000000803 */
[----:B---3--:R-:W-:-:S04]  /*0c30*/  FADD R2, RZ, UR11 ;  /* 0x0000000bff027e21 */ /* 0x008fc80008000000 */
[----:B------:R-:W-:Y:S01]  /*0c40*/  FADD R16, R2, -3.625100026044270399e-36 ;  /* 0x849a31d802107421 */ /* 0x000fe20000000000 */
[----:B0-----:R-:W-:-:S04]  /*0c50*/  FADD R15, R21, R21 ;  /* 0x00000015150f7221 */ /* 0x001fc80000000000 */
[----:B------:R-:W-:-:S07]  /*0c60*/  FADD R15, -R15, UR10 ;  /* 0x0000000a0f0f7e21 */ /* 0x000fce0008000100 */
.L_x_18:
[----:B0-----:R-:W0:Y:S01]  /*0c70*/  LDC R2, c[0x0][0x388] ;  /* 0x0000e200ff027b82 */ /* 0x001e220000000800 */
[----:B-1----:R-:W1:Y:S01]  /*0c80*/  LDCU UR5, c[0x0][0x384] ;  /* 0x00007080ff0577ac */ /* 0x002e620008000800 */
[----:B------:R-:W-:-:S04]  /*0c90*/  UIADD3 UR4, UPT, UPT, UR4, 0x1, URZ ;  /* 0x0000000104047890 */ /* 0x000fc8000fffe0ff */
[----:B-1----:R-:W-:Y:S01]  /*0ca0*/  UISETP.NE.AND UP0, UPT, UR4, UR5, UPT ;  /* 0x000000050400728c */ /* 0x002fe2000bf05270 */
[----:B0-----:R-:W-:-:S04]  /*0cb0*/  ISETP.GE.AND P0, PT, R2, 0x1, PT ;  /* 0x000000010200780c */ /* 0x001fc80003f06270 */
[----:B------:R-:W-:-:S13]  /*0cc0*/  FSETP.LTU.OR P0, PT, R0, R19, !P0 ;  /* 0x000000130000720b */ /* 0x000fda0004709400 */
[----:B--2---:R-:W-:Y:S05]  /*0cd0*/  @P0 BRA `(.L_x_10) ;  /* 0x00000010001c0947 */ /* 0x004fea0003800000 */
[----:B------:R-:W0:Y:S01]  /*0ce0*/  LDCU UR13, c[0x0][0x3c4] ;  /* 0x00007880ff0d77ac */ /* 0x000e220008000800 */
[----:B------:R-:W1:Y:S01]  /*0cf0*/  LDCU UR11, c[0x0][0x3a4] ;  /* 0x00007480ff0b77ac */ /* 0x000e620008000800 */
[----:B------:R-:W2:Y:S01]  /*0d00*/  LDCU UR12, c[0x0][0x3f4] ;  /* 0x00007e80ff0c77ac */ /* 0x000ea20008000800 */
[----:B------:R-:W-:-:S05]  /*0d10*/  UMOV UR5, UR8 ;  /* 0x0000000800057c82 */ /* 0x000fca0008000000 */
.L_x_17:
[----:B------:R-:W-:Y:S01]  /*0d20*/  FSETP.NEU.AND P0, PT, R0, R5, PT ;  /* 0x000000050000720b */ /* 0x000fe20003f0d000 */
[----:B------:R-:W-:-:S04]  /*0d30*/  UIADD3 UR5, UPT, UPT, UR5, 0x1, URZ ;  /* 0x0000000105057890 */ /* 0x000fc8000fffe0ff */
[----:B------:R-:W-:-:S08]  /*0d40*/  UISETP.NE.AND UP1, UPT, UR5, URZ, UPT ;  /* 0x000000ff0500728c */ /* 0x000fd0000bf25270 */
[----:B------:R-:W-:Y:S05]  /*0d50*/  @P0 BRA `(.L_x_11) ;  /* 0x0000000c00f80947 */ /* 0x000fea0003800000 */
[----:B------:R-:W-:Y:S01]  /*0d60*/  HFMA2 R2, -RZ, RZ, 1.75, 0 ;  /* 0x3f000000ff027431 */ /* 0x000fe200000001ff */
[C---:B------:R-:W-:Y:S01]  /*0d70*/  FSETP.NEU.AND P1, PT, |R17|.reuse, 1, PT ;  /* 0x3f8000001100780b */ /* 0x040fe20003f2d200 */
[----:B------:R-:W-:Y:S01]  /*0d80*/  UMOV UR9, 0x79ba566b ;  /* 0x79ba566b00097882 */ /* 0x000fe20000000000 */
[C---:B------:R-:W-:Y:S02]  /*0d90*/  FSETP.GT.AND P0, PT, |R17|.reuse, 0.56000000238418579102, PT ;  /* 0x3f0f5c291100780b */ /* 0x040fe40003f04200 */
[----:B------:R-:W-:Y:S01]  /*0da0*/  MOV R24, UR9 ;  /* 0x0000000900187c02 */ /* 0x000fe20008000f00 */
[----:B------:R-:W-:-:S04]  /*0db0*/  FFMA R2, |R17|, -R2, 0.5 ;  /* 0x3f00000011027423 */ /* 0x000fc80000000a02 */
[----:B------:R-:W3:Y:S02]  /*0dc0*/  MUFU.RSQ R3, R2 ;  /* 0x0000000200037308 */ /* 0x000ee40000001400 */
[----:B---3--:R-:W-:Y:S01]  /*0dd0*/  FMUL R21, R2, R3 ;  /* 0x0000000302157220 */ /* 0x008fe20000400000 */
[----:B------:R-:W-:Y:S01]  /*0de0*/  FMUL R22, R3, -0.5 ;  /* 0xbf00000003167820 */ /* 0x000fe20000400000 */
[----:B------:R-:W-:-:S03]  /*0df0*/  MOV R3, 0x3d10ecef ;  /* 0x3d10ecef00037802 */ /* 0x000fc60000000f00 */
[----:B------:R-:W-:-:S04]  /*0e00*/  FFMA R22, R21, R22, 0.5 ;  /* 0x3f00000015167423 */ /* 0x000fc80000000016 */
[----:B------:R-:W-:Y:S01]  /*0e10*/  FFMA R22, R21, R22, R21 ;  /* 0x0000001615167223 */ /* 0x000fe20000000015 */
[----:B------:R-:W-:-:S04]  /*0e20*/  HFMA2 R21, -RZ, RZ, 1.9599609375, 20144 ;  /* 0x3fd774ebff157431 */ /* 0x000fc800000001ff */
[----:B------:R-:W-:Y:S02]  /*0e30*/  FSEL R22, R22, RZ, P1 ;  /* 0x000000ff16167208 */ /* 0x000fe40000800000 */
[----:B------:R-:W-:Y:S02]  /*0e40*/  FSETP.GT.AND P1, PT, R17, 0.56000000238418579102, PT ;  /* 0x3f0f5c291100780b */ /* 0x000fe40003f24000 */
[----:B------:R-:W-:-:S04]  /*0e50*/  FSEL R22, R22, |R17|, P0 ;  /* 0x4000001116167208 */ /* 0x000fc80000000000 */
[----:B------:R-:W-:-:S05]  /*0e60*/  LOP3.LUT R22, R22, 0x80000000, R17, 0xb8, !PT ;  /* 0x8000000016167812 */ /* 0x000fca00078eb811 */
[----:B------:R-:W-:-:S04]  /*0e70*/  FMUL R2, R22, R22 ;  /* 0x0000001616027220 */ /* 0x000fc80000400000 */
[----:B------:R-:W-:-:S04]  /*0e80*/  FFMA R3, R2, R3, 0.016980519518256187439 ;  /* 0x3c8b1abb02037423 */ /* 0x000fc80000000003 */
[----:B------:R-:W-:-:S04]  /*0e90*/  FFMA R3, R2, R3, 0.030762933194637298584 ;  /* 0x3cfc028c02037423 */ /* 0x000fc80000000003 */
[----:B------:R-:W-:-:S04]  /*0ea0*/  FFMA R3, R2, R3, 0.044709417968988418579 ;  /* 0x3d37213902037423 */ /* 0x000fc80000000003 */
[----:B------:R-:W-:-:S04]  /*0eb0*/  FFMA R3, R2, R3, 0.074989043176174163818 ;  /* 0x3d9993db02037423 */ /* 0x000fc80000000003 */
[----:B------:R-:W-:-:S04]  /*0ec0*/  FFMA R3, R2, R3, 0.16666707396507263184 ;  /* 0x3e2aaac602037423 */ /* 0x000fc80000000003 */
[----:B------:R-:W-:-:S04]  /*0ed0*/  FMUL R3, R2, R3 ;  /* 0x0000000302037220 */ /* 0x000fc80000400000 */
[----:B------:R-:W-:-:S05]  /*0ee0*/  FFMA R3, R22, R3, R22 ;  /* 0x0000000316037223 */ /* 0x000fca0000000016 */
[----:B------:R-:W-:-:S05]  /*0ef0*/  FSEL R2, R3, -R3, P0 ;  /* 0x8000000303027208 */ /* 0x000fca0000000000 */
[----:B------:R-:W-:-:S04]  /*0f00*/  @!P1 FFMA R3, R21, 0.93318945169448852539, R2 ;  /* 0x3f6ee58115039823 */ /* 0x000fc80000000002 */
[----:B------:R-:W-:-:S04]  /*0f10*/  @P0 FADD R3, R3, R3 ;  /* 0x0000000303030221 */ /* 0x000fc80000000000 */
[----:B------:R-:W3:Y:S08]  /*0f20*/  MUFU.RCP R2, R3 ;  /* 0x0000000300027308 */ /* 0x000ef00000001000 */
[----:B------:R-:W4:Y:S01]  /*0f30*/  FCHK P0, R24, R3 ;  /* 0x0000000318007302 */ /* 0x000f220000000000 */
[----:B---3--:R-:W-:-:S04]  /*0f40*/  FFMA R21, -R3, R2, 1 ;  /* 0x3f80000003157423 */ /* 0x008fc80000000102 */
[----:B------:R-:W-:-:S04]  /*0f50*/  FFMA R2, R2, R21, R2 ;  /* 0x0000001502027223 */ /* 0x000fc80000000002 */
[----:B------:R-:W-:-:S04]  /*0f60*/  FFMA R21, R2, 1.20939997540847626106e+35, RZ ;  /* 0x79ba566b02157823 */ /* 0x000fc800000000ff */
[----:B------:R-:W-:-:S04]  /*0f70*/  FFMA R22, -R3, R21, 1.20939997540847626106e+35 ;  /* 0x79ba566b03167423 */ /* 0x000fc80000000115 */
[----:B------:R-:W-:Y:S01]  /*0f80*/  FFMA R2, R2, R22, R21 ;  /* 0x0000001602027223 */ /* 0x000fe20000000015 */
[----:B----4-:R-:W-:Y:S06]  /*0f90*/  @!P0 BRA `(.L_x_12) ;  /* 0x0000000000108947 */ /* 0x010fec0003800000 */
[----:B------:R-:W-:Y:S02]  /*0fa0*/  MOV R2, 0x79ba566b ;  /* 0x79ba566b00027802 */ /* 0x000fe40000000f00 */
[----:B------:R-:W-:-:S07]  /*0fb0*/  MOV R22, 0xfd0 ;  /* 0x00000fd000167802 */ /* 0x000fce0000000f00 */
[----:B012---:R-:W-:Y:S05]  /*0fc0*/  CALL.REL.NOINC `($__internal_1_$__cuda_sm3x_div_rn_noftz_f32_slowpath) ;  /* 0x0000000c00f47944 */ /* 0x007fea0003c00000 */
[----:B------:R-:W-:-:S07]  /*0fd0*/  MOV R2, R25 ;  /* 0x0000001900027202 */ /* 0x000fce0000000f00 */
.L_x_12:
[----:B-1----:R-:W-:Y:S01]  /*0fe0*/  FADD R2, R2, UR11 ;  /* 0x0000000b02027e21 */ /* 0x002fe20008000000 */
[----:B------:R-:W-:-:S04]  /*0ff0*/  MOV R22, 0x3e055027 ;  /* 0x3e05502700167802 */ /* 0x000fc80000000f00 */
[----:B------:R-:W-:-:S13]  /*1000*/  FSETP.GEU.AND P0, PT, R2, 1.175494350822287508e-38, PT ;  /* 0x008000000200780b */ /* 0x000fda0003f0e000 */
[----:B------:R-:W-:-:S05]  /*1010*/  @!P0 FMUL R2, R2, 8388608 ;  /* 0x4b00000002028820 */ /* 0x000fca0000400000 */
[----:B------:R-:W-:-:S04]  /*1020*/  IADD3 R3, PT, PT, R2, -0x3f2aaaab, RZ ;  /* 0xc0d5555502037810 */ /* 0x000fc80007ffe0ff */
[----:B------:R-:W-:-:S04]  /*1030*/  LOP3.LUT R21, R3, 0xff800000, RZ, 0xc0, !PT ;  /* 0xff80000003157812 */ /* 0x000fc800078ec0ff */
[----:B------:R-:W-:-:S05]  /*1040*/  IADD3 R3, PT, PT, R2, -R21, RZ ;  /* 0x8000001502037210 */ /* 0x000fca0007ffe0ff */
[----:B------:R-:W-:Y:S01]  /*1050*/  FADD R23, R3, -1 ;  /* 0xbf80000003177421 */ /* 0x000fe20000000000 */
[----:B------:R-:W-:Y:S02]  /*1060*/  FSEL R3, RZ, -23, P0 ;  /* 0xc1b80000ff037808 */ /* 0x000fe40000000000 */
[----:B------:R-:W-:Y:S01]  /*1070*/  ISETP.GT.U32.AND P0, PT, R2, 0x7f7fffff, PT ;  /* 0x7f7fffff0200780c */ /* 0x000fe20003f04070 */
[----:B------:R-:W-:-:S04]  /*1080*/  FFMA R22, R23, -R22, 0.14084610342979431152 ;  /* 0x3e1039f617167423 */ /* 0x000fc80000000816 */
[----:B------:R-:W-:-:S04]  /*1090*/  FFMA R22, R23, R22, -0.12148627638816833496 ;  /* 0xbdf8cdcc17167423 */ /* 0x000fc80000000016 */
[----:B------:R-:W-:-:S04]  /*10a0*/  FFMA R22, R23, R22, 0.13980610668659210205 ;  /* 0x3e0f295517167423 */ /* 0x000fc80000000016 */
[----:B------:R-:W-:-:S04]  /*10b0*/  FFMA R22, R23, R22, -0.16684235632419586182 ;  /* 0xbe2ad8b917167423 */ /* 0x000fc80000000016 */
[----:B------:R-:W-:-:S04]  /*10c0*/  FFMA R22, R23, R22, 0.20012299716472625732 ;  /* 0x3e4ced0b17167423 */ /* 0x000fc80000000016 */
[----:B------:R-:W-:-:S04]  /*10d0*/  FFMA R22, R23, R22, -0.24999669194221496582 ;  /* 0xbe7fff2217167423 */ /* 0x000fc80000000016 */
[----:B------:R-:W-:-:S04]  /*10e0*/  FFMA R22, R23, R22, 0.33333182334899902344 ;  /* 0x3eaaaa7817167423 */ /* 0x000fc80000000016 */
[C---:B------:R-:W-:Y:S01]  /*10f0*/  FFMA R24, R23.reuse, R22, -0.5 ;  /* 0xbf00000017187423 */ /* 0x040fe20000000016 */
[----:B------:R-:W-:Y:S02]  /*1100*/  I2FP.F32.S32 R22, R21 ;  /* 0x0000001500167245 */ /* 0x000fe40000201400 */
[----:B------:R-:W-:Y:S01]  /*1110*/  MOV R21, 0x7f800000 ;  /* 0x7f80000000157802 */ /* 0x000fe20000000f00 */
[C---:B------:R-:W-:Y:S02]  /*1120*/  FMUL R24, R23.reuse, R24 ;  /* 0x0000001817187220 */ /* 0x040fe40000400000 */
[----:B------:R-:W-:Y:S02]  /*1130*/  FFMA R3, R22, 1.1920928955078125e-07, R3 ;  /* 0x3400000016037823 */ /* 0x000fe40000000003 */
[----:B------:R-:W-:-:S04]  /*1140*/  FFMA R24, R23, R24, R23 ;  /* 0x0000001817187223 */ /* 0x000fc80000000017 */
[----:B------:R-:W-:Y:S01]  /*1150*/  FFMA R3, R3, 0.69314718246459960938, R24 ;  /* 0x3f31721803037823 */ /* 0x000fe20000000018 */
[C---:B------:R-:W-:Y:S01]  /*1160*/  @P0 FFMA R3, R2.reuse, R21, +INF ;  /* 0x7f80000002030423 */ /* 0x040fe20000000015 */
[----:B------:R-:W-:-:S03]  /*1170*/  FSETP.NEU.AND P0, PT, R2, RZ, PT ;  /* 0x000000ff0200720b */ /* 0x000fc60003f0d000 */
[----:B------:R-:W-:-:S05]  /*1180*/  FADD R3, R3, 1.52450006337057290048e+36 ;  /* 0x7b92cdd403037421 */ /* 0x000fca0000000000 */
[----:B------:R-:W-:-:S05]  /*1190*/  FSEL R3, R3, -INF , P0 ;  /* 0xff80000003037808 */ /* 0x000fca0000000000 */
[----:B------:R-:W-:-:S05]  /*11a0*/  FADD R3, R0, R3 ;  /* 0x0000000300037221 */ /* 0x000fca0000000000 */
[----:B------:R-:W-:-:S13]  /*11b0*/  FSETP.GT.AND P0, PT, R3, R16, PT ;  /* 0x000000100300720b */ /* 0x000fda0003f04000 */
[----:B------:R-:W-:Y:S05]  /*11c0*/  @!P0 BRA `(.L_x_13) ;  /* 0x00000008006c8947 */ /* 0x000fea0003800000 */
[----:B------:R-:W1:Y:S01]  /*11d0*/  MUFU.RSQ R0, R7 ;  /* 0x0000000700007308 */ /* 0x000e620000001400 */
[C---:B------:R-:W-:Y:S01]  /*11e0*/  FSETP.NEU.AND P0, PT, |R8|.reuse, 1, PT ;  /* 0x3f8000000800780b */ /* 0x040fe20003f0d200 */
[----:B------:R-:W-:Y:S01]  /*11f0*/  HFMA2 R28, -RZ, RZ, 0.771484375, 0.21533203125 ;  /* 0x3a2c32e4ff1c7431 */ /* 0x000fe200000001ff */
[----:B------:R-:W-:Y:S01]  /*1200*/  FSETP.GT.AND P1, PT, |R8|, 0.56000000238418579102, PT ;  /* 0x3f0f5c290800780b */ /* 0x000fe20003f24200 */
[----:B-1----:R-:W-:Y:S01]  /*1210*/  FMUL R2, R7, R0 ;  /* 0x0000000007027220 */ /* 0x002fe20000400000 */
[----:B------:R-:W-:Y:S01]  /*1220*/  FMUL R3, R0, 0.5 ;  /* 0x3f00000000037820 */ /* 0x000fe20000400000 */
[----:B------:R-:W-:-:S03]  /*1230*/  HFMA2 R0, -RZ, RZ, 1.265625, -5052 ;  /* 0x3d10ecefff007431 */ /* 0x000fc600000001ff */
[----:B------:R-:W-:-:S04]  /*1240*/  FFMA R3, -R2, R3, 0.5 ;  /* 0x3f00000002037423 */ /* 0x000fc80000000103 */
[----:B------:R-:W-:-:S05]  /*1250*/  FFMA R3, R2, R3, R2 ;  /* 0x0000000302037223 */ /* 0x000fca0000000002 */
        /* <DEDUP_REMOVED lines=11> */
[----:B------:R-:W-:Y:S01]  /*1310*/  FFMA R3, R3, R2, R3 ;  /* 0x0000000203037223 */ /* 0x000fe20000000003 */
[----:B------:R-:W-:-:S04]  /*1320*/  MOV R2, 0x3fd774eb ;  /* 0x3fd774eb00027802 */ /* 0x000fc80000000f00 */
[----:B------:R-:W-:-:S05]  /*1330*/  FSEL R21, R3, -R3, P1 ;  /* 0x8000000303157208 */ /* 0x000fca0000800000 */
[----:B------:R-:W-:-:S04]  /*1340*/  @!P0 FFMA R3, R2, 0.93318945169448852539, R21 ;  /* 0x3f6ee58102038823 */ /* 0x000fc80000000015 */
[----:B------:R-:W-:-:S04]  /*1350*/  @P1 FADD R3, R3, R3 ;  /* 0x0000000303031221 */ /* 0x000fc80000000000 */
[C---:B------:R-:W-:Y:S01]  /*1360*/  FMUL R22, |R3|.reuse, 16777216 ;  /* 0x4b80000003167820 */ /* 0x040fe20000400200 */
[----:B------:R-:W-:-:S04]  /*1370*/  FSETP.GEU.AND P0, PT, |R3|, 1.175494350822287508e-38, PT ;  /* 0x008000000300780b */ /* 0x000fc80003f0e200 */
[----:B------:R-:W-:-:S04]  /*1380*/  FSEL R22, R22, |R3|, !P0 ;  /* 0x4000000316167208 */ /* 0x000fc80004000000 */
[----:B------:R-:W-:-:S04]  /*1390*/  IADD3 R21, PT, PT, R22, -0x3f3504f3, RZ ;  /* 0xc0cafb0d16157810 */ /* 0x000fc80007ffe0ff */
[----:B------:R-:W-:-:S04]  /*13a0*/  LOP3.LUT R23, R21, 0xff800000, RZ, 0xc0, !PT ;  /* 0xff80000015177812 */ /* 0x000fc800078ec0ff */
[-C--:B------:R-:W-:Y:S02]  /*13b0*/  IADD3 R22, PT, PT, R22, -R23.reuse, RZ ;  /* 0x8000001716167210 */ /* 0x080fe40007ffe0ff */
[----:B------:R-:W-:-:S03]  /*13c0*/  I2FP.F32.S32 R23, R23 ;  /* 0x0000001700177245 */ /* 0x000fc60000201400 */
[C---:B------:R-:W-:Y:S01]  /*13d0*/  FADD R25, R22.reuse, 1 ;  /* 0x3f80000016197421 */ /* 0x040fe20000000000 */
[----:B------:R-:W-:-:S04]  /*13e0*/  FADD R22, R22, -1 ;  /* 0xbf80000016167421 */ /* 0x000fc80000000000 */
[----:B------:R-:W-:Y:S01]  /*13f0*/  FADD R24, R22, R22 ;  /* 0x0000001616187221 */ /* 0x000fe20000000000 */
[----:B------:R-:W1:Y:S03]  /*1400*/  MUFU.RCP R25, R25 ;  /* 0x0000001900197308 */ /* 0x000e660000001000 */
[----:B-1----:R-:W-:-:S04]  /*1410*/  FMUL R21, R25, R24 ;  /* 0x0000001819157220 */ /* 0x002fc80000400000 */
[----:B------:R-:W-:-:S04]  /*1420*/  FADD R24, R22, -R21 ;  /* 0x8000001516187221 */ /* 0x000fc80000000000 */
[----:B------:R-:W-:-:S04]  /*1430*/  FADD R27, R24, R24 ;  /* 0x00000018181b7221 */ /* 0x000fc80000000000 */
[----:B------:R-:W-:Y:S01]  /*1440*/  FFMA R26, R22, -R21, R27 ;  /* 0x80000015161a7223 */ /* 0x000fe2000000001b */
[----:B------:R-:W-:-:S03]  /*1450*/  FSEL R22, RZ, -24, P0 ;  /* 0xc1c00000ff167808 */ /* 0x000fc60000000000 */
[----:B------:R-:W-:Y:S02]  /*1460*/  FMUL R26, R25, R26 ;  /* 0x0000001a191a7220 */ /* 0x000fe40000400000 */
[----:B------:R-:W-:Y:S01]  /*1470*/  FFMA R24, R23, 1.1920928955078125e-07, R22 ;  /* 0x3400000017187823 */ /* 0x000fe20000000016 */
[----:B------:R-:W-:-:S03]  /*1480*/  FMUL R23, R21, R21 ;  /* 0x0000001515177220 */ /* 0x000fc60000400000 */
[----:B------:R-:W-:Y:S01]  /*1490*/  FFMA R22, R21, 1.4426950216293334961, R24 ;  /* 0x3fb8aa3b15167823 */ /* 0x000fe20000000018 */
[----:B------:R-:W-:-:S03]  /*14a0*/  FFMA R28, R23, R28, 0.0032181653659790754318 ;  /* 0x3b52e7db171c7423 */ /* 0x000fc6000000001c */
[----:B------:R-:W-:Y:S01]  /*14b0*/  FADD R24, R24, -R22 ;  /* 0x8000001618187221 */ /* 0x000fe20000000000 */
[----:B------:R-:W-:-:S03]  /*14c0*/  FFMA R28, R23, R28, 0.018033718690276145935 ;  /* 0x3c93bb73171c7423 */ /* 0x000fc6000000001c */
[----:B------:R-:W-:Y:S01]  /*14d0*/  FFMA R25, R21, 1.4426950216293334961, R24 ;  /* 0x3fb8aa3b15197823 */ /* 0x000fe20000000018 */
[----:B------:R-:W-:-:S03]  /*14e0*/  FFMA R28, R23, R28, 0.12022458761930465698 ;  /* 0x3df6384f171c7423 */ /* 0x000fc6000000001c */
[----:B------:R-:W-:Y:S01]  /*14f0*/  FFMA R24, R26, 1.4426950216293334961, R25 ;  /* 0x3fb8aa3b1a187823 */ /* 0x000fe20000000019 */
[----:B------:R-:W-:Y:S01]  /*1500*/  FMUL R28, R23, R28 ;  /* 0x0000001c171c7220 */ /* 0x000fe20000400000 */
[----:B------:R-:W-:Y:S02]  /*1510*/  MOV R25, 0x391fcb8e ;  /* 0x391fcb8e00197802 */ /* 0x000fe40000000f00 */
[----:B------:R-:W-:Y:S01]  /*1520*/  FFMA R23, R21, 1.9251366722983220825e-08, R24 ;  /* 0x32a55e3415177823 */ /* 0x000fe20000000018 */
[----:B------:R-:W-:-:S04]  /*1530*/  FMUL R24, R28, 3 ;  /* 0x404000001c187820 */ /* 0x000fc80000400000 */
[----:B------:R-:W-:-:S04]  /*1540*/  FFMA R23, R26, R24, R23 ;  /* 0x000000181a177223 */ /* 0x000fc80000000017 */
[----:B------:R-:W-:-:S04]  /*1550*/  FFMA R23, R21, R28, R23 ;  /* 0x0000001c15177223 */ /* 0x000fc80000000017 */
[----:B------:R-:W-:-:S04]  /*1560*/  FADD R24, R22, R23 ;  /* 0x0000001716187221 */ /* 0x000fc80000000000 */
[----:B------:R-:W-:Y:S01]  /*1570*/  FMUL R21, R24, UR10 ;  /* 0x0000000a18157c20 */ /* 0x000fe20008400000 */
[----:B------:R-:W-:-:S03]  /*1580*/  FADD R22, -R22, R24 ;  /* 0x0000001816167221 */ /* 0x000fc60000000100 */
[----:B------:R-:W1:Y:S01]  /*1590*/  FRND R26, R21 ;  /* 0x00000015001a7307 */ /* 0x000e620000201000 */
[----:B------:R-:W-:Y:S01]  /*15a0*/  FADD R22, R23, -R22 ;  /* 0x8000001617167221 */ /* 0x000fe20000000000 */
[----:B------:R-:W-:Y:S01]  /*15b0*/  FFMA R23, R24, UR10, -R21 ;  /* 0x0000000a18177c23 */ /* 0x000fe20008000815 */
[C---:B------:R-:W-:Y:S02]  /*15c0*/  FSETP.GT.AND P1, PT, |R21|.reuse, 152, PT ;  /* 0x431800001500780b */ /* 0x040fe40003f24200 */
[C---:B------:R-:W-:Y:S01]  /*15d0*/  FSETP.GEU.AND P2, PT, R21.reuse, RZ, PT ;  /* 0x000000ff1500720b */ /* 0x040fe20003f4e000 */
[----:B------:R-:W-:Y:S02]  /*15e0*/  FFMA R22, R22, UR10, R23 ;  /* 0x0000000a16167c23 */ /* 0x000fe40008000017 */
[----:B------:R3:W4:Y:S01]  /*15f0*/  F2I.NTZ R24, R21 ;  /* 0x0000001500187305 */ /* 0x0007220000203100 */
[----:B-1----:R-:W-:Y:S01]  /*1600*/  FADD R23, R21, -R26 ;  /* 0x8000001a15177221 */ /* 0x002fe20000000000 */
[----:B------:R-:W-:Y:S01]  /*1610*/  FSETP.GT.AND P0, PT, R26, RZ, PT ;  /* 0x000000ff1a00720b */ /* 0x000fe20003f04000 */
[----:B---3--:R-:W-:-:S02]  /*1620*/  HFMA2 R21, -RZ, RZ, 1.875, 0 ;  /* 0x3f800000ff157431 */ /* 0x008fc400000001ff */
[----:B------:R-:W-:-:S04]  /*1630*/  FADD R22, R22, R23 ;  /* 0x0000001716167221 */ /* 0x000fc80000000000 */
[C---:B------:R-:W-:Y:S01]  /*1640*/  FFMA R23, R22.reuse, R25, 0.0013391353422775864601 ;  /* 0x3aaf85ed16177423 */ /* 0x040fe20000000019 */
[----:B------:R-:W-:Y:S02]  /*1650*/  SEL R25, RZ, 0x83000000, P0 ;  /* 0x83000000ff197807 */ /* 0x000fe40000000000 */
[----:B------:R-:W-:Y:S01]  /*1660*/  FSETP.NEU.AND P0, PT, R3, 1, PT ;  /* 0x3f8000000300780b */ /* 0x000fe20003f0d000 */
[----:B------:R-:W-:-:S03]  /*1670*/  FFMA R23, R22, R23, 0.0096188392490148544312 ;  /* 0x3c1d985616177423 */ /* 0x000fc60000000017 */
[----:B------:R-:W-:Y:S01]  /*1680*/  FSETP.EQ.OR P0, PT, RZ, UR10, !P0 ;  /* 0x0000000aff007c0b */ /* 0x000fe2000c702400 */
[----:B------:R-:W-:-:S04]  /*1690*/  FFMA R23, R22, R23, 0.055503588169813156128 ;  /* 0x3d6357bb16177423 */ /* 0x000fc80000000017 */
[----:B------:R-:W-:-:S04]  /*16a0*/  FFMA R23, R22, R23, 0.24022644758224487305 ;  /* 0x3e75fdec16177423 */ /* 0x000fc80000000017 */
[----:B------:R-:W-:-:S04]  /*16b0*/  FFMA R23, R22, R23, 0.69314718246459960938 ;  /* 0x3f31721816177423 */ /* 0x000fc80000000017 */
[----:B------:R-:W-:Y:S01]  /*16c0*/  FFMA R23, R22, R23, 1 ;  /* 0x3f80000016177423 */ /* 0x000fe20000000017 */
[----:B------:R-:W-:Y:S02]  /*16d0*/  IADD3 R22, PT, PT, R25, 0x7f000000, RZ ;  /* 0x7f00000019167810 */ /* 0x000fe40007ffe0ff */
[----:B----4-:R-:W-:-:S03]  /*16e0*/  LEA R25, R24, -R25, 0x17 ;  /* 0x8000001918197211 */ /* 0x010fc600078eb8ff */
[----:B------:R-:W-:-:S04]  /*16f0*/  FMUL R22, R23, R22 ;  /* 0x0000001617167220 */ /* 0x000fc80000400000 */
[----:B------:R-:W-:Y:S01]  /*1700*/  FMUL R22, R22, R25 ;  /* 0x0000001916167220 */ /* 0x000fe20000400000 */
[----:B------:R-:W-:Y:S01]  /*1710*/  @P1 FSEL R22, RZ, +INF , !P2 ;  /* 0x7f800000ff161808 */ /* 0x000fe20005000000 */
[----:B------:R-:W-:Y:S06]  /*1720*/  @P0 BRA `(.L_x_14) ;  /* 0x0000000000600947 */ /* 0x000fec0003800000 */
[----:B------:R-:W-:-:S04]  /*1730*/  MOV R23, UR10 ;  /* 0x0000000a00177c02 */ /* 0x000fc80008000f00 */
[----:B------:R-:W-:-:S04]  /*1740*/  FSETP.NAN.AND P0, PT, |R23|, |UR10|, PT ;  /* 0x4000000a17007c0b */ /* 0x000fc8000bf08200 */
[----:B------:R-:W-:-:S13]  /*1750*/  FSETP.NUM.AND P0, PT, |R3|, |R3|, !P0 ;  /* 0x400000030300720b */ /* 0x000fda0004707200 */
[----:B------:R-:W-:Y:S01]  /*1760*/  @!P0 FADD R21, R3, UR10 ;  /* 0x0000000a03158e21 */ /* 0x000fe20008000000 */
[----:B------:R-:W-:Y:S06]  /*1770*/  @!P0 BRA `(.L_x_14) ;  /* 0x00000000004c8947 */ /* 0x000fec0003800000 */
[C---:B------:R-:W-:Y:S02]  /*1780*/  FSETP.NEU.AND P0, PT, |R3|.reuse, +INF , PT ;  /* 0x7f8000000300780b */ /* 0x040fe40003f0d200 */
[----:B------:R-:W-:-:S13]  /*1790*/  FSETP.NEU.AND P1, PT, R3, RZ, PT ;  /* 0x000000ff0300720b */ /* 0x000fda0003f2d000 */
[----:B------:R-:W-:Y:S05]  /*17a0*/  @P0 BRA P1, `(.L_x_15) ;  /* 0x0000000000180947 */ /* 0x000fea0000800000 */
[----:B0-----:R-:W-:Y:S01]  /*17b0*/  FSETP.GEU.AND P1, PT, R13, -UR13, PT ;  /* 0x8000000d0d007c0b */ /* 0x001fe2000bf2e000 */
[----:B------:R-:W-:Y:S01]  /*17c0*/  FADD R21, R3, R3 ;  /* 0x0000000303157221 */ /* 0x000fe20000000000 */
[----:B------:R-:W-:-:S11]  /*17d0*/  FSETP.NEU.AND P0, PT, |R15|, 1, PT ;  /* 0x3f8000000f00780b */ /* 0x000fd60003f0d200 */
[----:B------:R-:W-:-:S04]  /*17e0*/  @!P1 LOP3.LUT R21, R21, 0x7f800000, RZ, 0x3c, !PT ;  /* 0x7f80000015159812 */ /* 0x000fc800078e3cff */
[----:B------:R-:W-:Y:S01]  /*17f0*/  @P0 LOP3.LUT R21, R21, 0x7fffffff, RZ, 0xc0, !PT ;  /* 0x7fffffff15150812 */ /* 0x000fe200078ec0ff */
[----:B------:R-:W-:Y:S06]  /*1800*/  BRA `(.L_x_14) ;  /* 0x0000000000287947 */ /* 0x000fec0003800000 */
.L_x_15:
[----:B------:R-:W-:Y:S02]  /*1810*/  MOV R23, UR10 ;  /* 0x0000000a00177c02 */ /* 0x000fe40008000f00 */
[----:B------:R-:W-:Y:S02]  /*1820*/  FSETP.EQ.AND P1, PT, R3, -1, PT ;  /* 0xbf8000000300780b */ /* 0x000fe40003f22000 */
[----:B------:R-:W-:-:S13]  /*1830*/  FSETP.NEU.AND P0, PT, |R23|, +INF , PT ;  /* 0x7f8000001700780b */ /* 0x000fda0003f0d200 */
[----:B------:R-:W-:Y:S05]  /*1840*/  @!P0 BRA P1, `(.L_x_14) ;  /* 0x0000000000188947 */ /* 0x000fea0000800000 */
[----:B------:R-:W-:Y:S02]  /*1850*/  FSETP.GEU.AND P1, PT, R3, RZ, PT ;  /* 0x000000ff0300720b */ /* 0x000fe40003f2e000 */
[----:B------:R-:W-:-:S11]  /*1860*/  MOV R21, R22 ;  /* 0x0000001600157202 */ /* 0x000fd60000000f00 */
[----:B------:R-:W-:Y:S02]  /*1870*/  @!P1 FSETP.NEU.AND P2, PT, |R15|, 1, PT ;  /* 0x3f8000000f00980b */ /* 0x000fe40003f4d200 */
[----:B------:R-:W-:Y:S02]  /*1880*/  @!P1 FSETP.NEU.AND P0, PT, R18, UR10, PT ;  /* 0x0000000a12009c0b */ /* 0x000fe4000bf0d000 */
[----:B------:R-:W-:-:S04]  /*1890*/  @!P1 FSEL R3, R22, -R22, P2 ;  /* 0x8000001616039208 */ /* 0x000fc80001000000 */
[----:B------:R-:W-:-:S07]  /*18a0*/  @!P1 FSEL R21, R3, +QNAN , !P0 ;  /* 0x7fffffff03159808 */ /* 0x000fce0004000000 */
.L_x_14:
[----:B------:R-:W-:Y:S01]  /*18b0*/  MOV R22, 0x3f000000 ;  /* 0x3f00000000167802 */ /* 0x000fe20000000f00 */
[----:B------:R-:W-:Y:S01]  /*18c0*/  MUFU.RCP R24, R14 ;  /* 0x0000000e00187308 */ /* 0x000fe20000001000 */
[C---:B------:R-:W-:Y:S01]  /*18d0*/  FSETP.NEU.AND P1, PT, |R21|.reuse, 1, PT ;  /* 0x3f8000001500780b */ /* 0x040fe20003f2d200 */
[----:B------:R-:W-:Y:S01]  /*18e0*/  UMOV UR9, 0x7bb34185 ;  /* 0x7bb3418500097882 */ /* 0x000fe20000000000 */
[C---:B------:R-:W-:Y:S01]  /*18f0*/  FSETP.GT.AND P0, PT, |R21|.reuse, 0.56000000238418579102, PT ;  /* 0x3f0f5c291500780b */ /* 0x040fe20003f04200 */
[----:B------:R-:W-:-:S04]  /*1900*/  FFMA R3, |R21|, -R22, 0.5 ;  /* 0x3f00000015037423 */ /* 0x000fc80000000a16 */
[----:B------:R-:W1:Y:S02]  /*1910*/  MUFU.RSQ R22, R3 ;  /* 0x0000000300167308 */ /* 0x000e640000001400 */
[----:B-1----:R-:W-:Y:S01]  /*1920*/  FMUL R23, R3, R22 ;  /* 0x0000001603177220 */ /* 0x002fe20000400000 */
[----:B------:R-:W-:-:S04]  /*1930*/  FMUL R22, R22, -0.5 ;  /* 0xbf00000016167820 */ /* 0x000fc80000400000 */
[----:B------:R-:W-:-:S04]  /*1940*/  FFMA R22, R23, R22, 0.5 ;  /* 0x3f00000017167423 */ /* 0x000fc80000000016 */
[----:B------:R-:W-:Y:S01]  /*1950*/  FFMA R22, R23, R22, R23 ;  /* 0x0000001617167223 */ /* 0x000fe20000000017 */
[----:B------:R-:W-:-:S04]  /*1960*/  FMUL.FTZ R23, R24, -0.125 ;  /* 0xbe00000018177820 */ /* 0x000fc80000410000 */
[----:B------:R-:W-:Y:S01]  /*1970*/  FSEL R22, R22, RZ, P1 ;  /* 0x000000ff16167208 */ /* 0x000fe20000800000 */
[----:B------:R-:W-:Y:S01]  /*1980*/  FFMA R23, R14, 2, R23 ;  /* 0x400000000e177823 */ /* 0x000fe20000000017 */
[----:B------:R-:W-:Y:S02]  /*1990*/  FSETP.GE.AND P1, PT, |R6|, 1, PT ;  /* 0x3f8000000600780b */ /* 0x000fe40003f26200 */
[----:B------:R-:W-:Y:S02]  /*19a0*/  FSEL R22, R22, |R21|, P0 ;  /* 0x4000001516167208 */ /* 0x000fe40000000000 */
[----:B------:R-:W-:Y:S02]  /*19b0*/  LOP3.LUT R24, R23, 0x80000000, R6, 0xb8, !PT ;  /* 0x8000000017187812 */ /* 0x000fe400078eb806 */
[----:B------:R-:W-:Y:S02]  /*19c0*/  LOP3.LUT R22, R22, 0x80000000, R21, 0xb8, !PT ;  /* 0x8000000016167812 */ /* 0x000fe400078eb815 */
[----:B------:R-:W-:-:S02]  /*19d0*/  FSEL R3, R24, R9, P1 ;  /* 0x0000000918037208 */ /* 0x000fc40000800000 */
[----:B------:R-:W-:Y:S01]  /*19e0*/  FSETP.GT.AND P1, PT, R21, 0.56000000238418579102, PT ;  /* 0x3f0f5c291500780b */ /* 0x000fe20003f24000 */
[----:B------:R-:W-:Y:S01]  /*19f0*/  FMUL R23, R22, R22 ;  /* 0x0000001616177220 */ /* 0x000fe20000400000 */
[----:B------:R-:W1:Y:S03]  /*1a00*/  MUFU.RCP R24, R3 ;  /* 0x0000000300187308 */ /* 0x000e660000001000 */
[----:B------:R-:W-:-:S04]  /*1a10*/  FFMA R0, R23, R0, 0.016980519518256187439 ;  /* 0x3c8b1abb17007423 */ /* 0x000fc80000000000 */
[----:B------:R-:W-:-:S04]  /*1a20*/  FFMA R0, R23, R0, 0.030762933194637298584 ;  /* 0x3cfc028c17007423 */ /* 0x000fc80000000000 */
[----:B------:R-:W-:-:S04]  /*1a30*/  FFMA R0, R23, R0, 0.044709417968988418579 ;  /* 0x3d37213917007423 */ /* 0x000fc80000000000 */
[----:B------:R-:W-:Y:S01]  /*1a40*/  FFMA R0, R23, R0, 0.074989043176174163818 ;  /* 0x3d9993db17007423 */ /* 0x000fe20000000000 */
[----:B-1----:R-:W-:-:S03]  /*1a50*/  FFMA R25, -R3, R24, 1 ;  /* 0x3f80000003197423 */ /* 0x002fc60000000118 */
[----:B------:R-:W-:-:S04]  /*1a60*/  FFMA R0, R23, R0, 0.16666707396507263184 ;  /* 0x3e2aaac617007423 */ /* 0x000fc80000000000 */
[----:B------:R-:W-:Y:S01]  /*1a70*/  FMUL R23, R23, R0 ;  /* 0x0000000017177220 */ /* 0x000fe20000400000 */
[----:B------:R-:W-:Y:S01]  /*1a80*/  FFMA R0, R24, R25, R24 ;  /* 0x0000001918007223 */ /* 0x000fe20000000018 */
[----:B------:R-:W-:Y:S02]  /*1a90*/  MOV R24, UR9 ;  /* 0x0000000900187c02 */ /* 0x000fe40008000f00 */
[----:B------:R-:W-:Y:S01]  /*1aa0*/  FFMA R21, R22, R23, R22 ;  /* 0x0000001716157223 */ /* 0x000fe20000000016 */
[----:B------:R-:W-:Y:S01]  /*1ab0*/  FFMA R25, R0, 1.86150006329517180248e+36, RZ ;  /* 0x7bb3418500197823 */ /* 0x000fe200000000ff */
[----:B------:R-:W1:Y:S03]  /*1ac0*/  FCHK P2, R24, R3 ;  /* 0x0000000318007302 */ /* 0x000e660000040000 */
[----:B------:R-:W-:Y:S01]  /*1ad0*/  FSEL R23, R21, -R21, P0 ;  /* 0x8000001515177208 */ /* 0x000fe20000000000 */
[----:B------:R-:W-:-:S04]  /*1ae0*/  FFMA R22, -R3, R25, 1.86150006329517180248e+36 ;  /* 0x7bb3418503167423 */ /* 0x000fc80000000119 */
[----:B------:R-:W-:Y:S01]  /*1af0*/  @!P1 FFMA R21, R2, 0.93318945169448852539, R23 ;  /* 0x3f6ee58102159823 */ /* 0x000fe20000000017 */
[----:B------:R-:W-:-:S03]  /*1b00*/  FFMA R25, R0, R22, R25 ;  /* 0x0000001600197223 */ /* 0x000fc60000000019 */
[----:B------:R-:W-:Y:S01]  /*1b10*/  @P0 FADD R21, R21, R21 ;  /* 0x0000001515150221 */ /* 0x000fe20000000000 */
[----:B-1----:R-:W-:Y:S06]  /*1b20*/  @!P2 BRA `(.L_x_16) ;  /* 0x00000000000ca947 */ /* 0x002fec0003800000 */
[----:B------:R-:W-:Y:S01]  /*1b30*/  HFMA2 R2, -RZ, RZ, 63072, 2.759765625 ;  /* 0x7bb34185ff027431 */ /* 0x000fe200000001ff */
[----:B------:R-:W-:-:S07]  /*1b40*/  MOV R22, 0x1b60 ;  /* 0x00001b6000167802 */ /* 0x000fce0000000f00 */
[----:B0-2---:R-:W-:Y:S05]  /*1b50*/  CALL.REL.NOINC `($__internal_1_$__cuda_sm3x_div_rn_noftz_f32_slowpath) ;  /* 0x0000000400107944 */ /* 0x005fea0003c00000 */
.L_x_16:
[----:B------:R-:W-:-:S04]  /*1b60*/  FADD R0, R25, R4 ;  /* 0x0000000419007221 */ /* 0x000fc80000000000 */
[----:B------:R-:W-:-:S07]  /*1b70*/  FADD R3, R21, R0 ;  /* 0x0000000015037221 */ /* 0x000fce0000000000 */
.L_x_13:
[----:B------:R-:W-:-:S04]  /*1b80*/  FSETP.GEU.AND P0, PT, R3, 1.5676325920401728572e-41, PT ;  /* 0x00002bb30300780b */ /* 0x000fc80003f0e000 */
[----:B------:R-:W-:-:S04]  /*1b90*/  FSEL R0, R20, R3, !P0 ;  /* 0x0000000314007208 */ /* 0x000fc80004000000 */
[----:B------:R-:W-:-:S13]  /*1ba0*/  FSETP.GT.AND P0, PT, R0, R11, PT ;  /* 0x0000000b0000720b */ /* 0x000fda0003f04000 */
[----:B------:R-:W-:Y:S05]  /*1bb0*/  @!P0 BRA `(.L_x_11) ;  /* 0x0000000000608947 */ /* 0x000fea0003800000 */
[----:B------:R-:W1:Y:S01]  /*1bc0*/  MUFU.RSQ R3, R10 ;  /* 0x0000000a00037308 */ /* 0x000e620000001400 */
[C---:B------:R-:W-:Y:S02]  /*1bd0*/  FSETP.NEU.AND P1, PT, |R12|.reuse, 1, PT ;  /* 0x3f8000000c00780b */ /* 0x040fe40003f2d200 */
[----:B------:R-:W-:Y:S02]  /*1be0*/  FSETP.GT.AND P0, PT, |R12|, 0.56000000238418579102, PT ;  /* 0x3f0f5c290c00780b */ /* 0x000fe40003f04200 */
[----:B------:R-:W-:Y:S01]  /*1bf0*/  MOV R21, 0x3d4dd2f7 ;  /* 0x3d4dd2f700157802 */ /* 0x000fe20000000f00 */
[----:B-1----:R-:W-:Y:S01]  /*1c00*/  FMUL R0, R10, R3 ;  /* 0x000000030a007220 */ /* 0x002fe20000400000 */
[----:B------:R-:W-:-:S04]  /*1c10*/  FMUL R3, R3, 0.5 ;  /* 0x3f00000003037820 */ /* 0x000fc80000400000 */
[----:B------:R-:W-:-:S04]  /*1c20*/  FFMA R3, -R0, R3, 0.5 ;  /* 0x3f00000000037423 */ /* 0x000fc80000000103 */
[----:B------:R-:W-:-:S05]  /*1c30*/  FFMA R3, R0, R3, R0 ;  /* 0x0000000300037223 */ /* 0x000fca0000000000 */
[----:B------:R-:W-:-:S04]  /*1c40*/  FSEL R3, R3, RZ, P1 ;  /* 0x000000ff03037208 */ /* 0x000fc80000800000 */
[----:B------:R-:W-:-:S05]  /*1c50*/  FSEL R3, R3, |R12|, P0 ;  /* 0x4000000c03037208 */ /* 0x000fca0000000000 */
[----:B------:R-:W-:-:S04]  /*1c60*/  FMUL R0, R3, R3 ;  /* 0x0000000303007220 */ /* 0x000fc80000400000 */
[----:B------:R-:W-:-:S04]  /*1c70*/  FFMA R21, R0, R21, 0.018773360177874565125 ;  /* 0x3c99ca9700157423 */ /* 0x000fc80000000015 */
[----:B------:R-:W-:-:S04]  /*1c80*/  FFMA R21, R0, R21, 0.046769052743911743164 ;  /* 0x3d3f90e800157423 */ /* 0x000fc80000000015 */
[----:B------:R-:W-:-:S04]  /*1c90*/  FFMA R21, R0, R21, 0.074823014438152313232 ;  /* 0x3d993ccf00157423 */ /* 0x000fc80000000015 */
[----:B------:R-:W-:-:S04]  /*1ca0*/  FFMA R21, R0, R21, 0.16667181253433227539 ;  /* 0x3e2aac0400157423 */ /* 0x000fc80000000015 */
[----:B------:R-:W-:Y:S01]  /*1cb0*/  FMUL R0, R0, R21 ;  /* 0x0000001500007220 */ /* 0x000fe20000400000 */
[----:B------:R-:W-:-:S03]  /*1cc0*/  HFMA2 R21, -RZ, RZ, 1.9599609375, 20144 ;  /* 0x3fd774ebff157431 */ /* 0x000fc600000001ff */
[----:B------:R-:W-:-:S04]  /*1cd0*/  FFMA R3, R3, R0, R3 ;  /* 0x0000000003037223 */ /* 0x000fc80000000003 */
[----:B------:R-:W-:-:S04]  /*1ce0*/  FMUL R0, R3, -2 ;  /* 0xc000000003007820 */ /* 0x000fc80000400000 */
[----:B------:R-:W-:-:S05]  /*1cf0*/  @P0 FFMA R3, R21, 0.93318945169448852539, R0 ;  /* 0x3f6ee58115030823 */ /* 0x000fca0000000000 */
[C---:B------:R-:W-:Y:S02]  /*1d00*/  FSETP.NAN.AND P0, PT, R3.reuse, R3, PT ;  /* 0x000000030300720b */ /* 0x040fe40003f08000 */
[----:B------:R-:W-:-:S04]  /*1d10*/  LOP3.LUT R0, R3, 0x80000000, R12, 0xb8, !PT ;  /* 0x8000000003007812 */ /* 0x000fc800078eb80c */
[----:B------:R-:W-:-:S05]  /*1d20*/  FSEL R0, R0, R3, !P0 ;  /* 0x0000000300007208 */ /* 0x000fca0004000000 */
[----:B--2---:R-:W-:-:S07]  /*1d30*/  FADD R0, R0, UR12 ;  /* 0x0000000c00007e21 */ /* 0x004fce0008000000 */
.L_x_11:
[----:B------:R-:W-:Y:S05]  /*1d40*/  BRA.U UP1, `(.L_x_17) ;  /* 0xffffffed01f47547 */ /* 0x000fea000b83ffff */
.L_x_10:
[----:B------:R-:W-:Y:S05]  /*1d50*/  BRA.U UP0, `(.L_x_18) ;  /* 0xffffffed00c47547 */ /* 0x000fea000b83ffff */
.L_x_0:
[----:B------:R-:W3:Y:S01]  /*1d60*/  F2F.F64.F32 R2, R0 ;  /* 0x0000000000027310 */ /* 0x000ee20000201800 */
[----:B------:R-:W-:Y:S01]  /*1d70*/  MOV R8, 0x0 ;  /* 0x0000000000087802 */ /* 0x000fe20000000f00 */
[----:B------:R-:W4:Y:S01]  /*1d80*/  LDCU.64 UR4, c[0x4][0x8] ;  /* 0x01000100ff0477ac */ /* 0x000f220008000a00 */
[----:B------:R-:W-:Y:S02]  /*1d90*/  MOV R6, UR6 ;  /* 0x0000000600067c02 */ /* 0x000fe40008000f00 */
[----:B------:R-:W-:Y:S02]  /*1da0*/  MOV R7, UR7 ;  /* 0x0000000700077c02 */ /* 0x000fe40008000f00 */
[----:B------:R-:W5:Y:S01]  /*1db0*/  LDC.64 R8, c[0x4][R8] ;  /* 0x0100000008087b82 */ /* 0x000f620000000a00 */
[----:B---3--:R3:W-:Y:S01]  /*1dc0*/  STL.64 [R1], R2 ;  /* 0x0000000201007387 */ /* 0x0087e20000100a00 */
[----:B----4-:R-:W-:Y:S02]  /*1dd0*/  MOV R4, UR4 ;  /* 0x0000000400047c02 */ /* 0x010fe40008000f00 */
[----:B------:R-:W-:-:S07]  /*1de0*/  MOV R5, UR5 ;  /* 0x0000000500057c02 */ /* 0x000fce0008000f00 */
[----:B------:R-:W-:-:S07]  /*1df0*/  LEPC R20, `(.L_x_19) ;  /* 0x000000001014794e */ /* 0x000fce0000000000 */
[----:B0123-5:R-:W-:Y:S05]  /*1e00*/  CALL.ABS.NOINC R8 ;  /* 0x0000000008007343 */ /* 0x02ffea0003c00000 */
.L_x_19:
[----:B------:R-:W-:Y:S05]  /*1e10*/  EXIT ;  /* 0x000000000000794d */ /* 0x000fea0003800000 */
        .weak           $__internal_0_$__cuda_sm20_sqrt_rn_f32_slowpath
        .type           $__internal_0_$__cuda_sm20_sqrt_rn_f32_slowpath,@function
        .size           $__internal_0_$__cuda_sm20_sqrt_rn_f32_slowpath,($__internal_1_$__cuda_sm3x_div_rn_noftz_f32_slowpath - $__internal_0_$__cuda_sm20_sqrt_rn_f32_slowpath)
$__internal_0_$__cuda_sm20_sqrt_rn_f32_slowpath:
[----:B------:R-:W-:-:S13]  /*1e20*/  LOP3.LUT P0, RZ, R2, 0x7fffffff, RZ, 0xc0, !PT ;  /* 0x7fffffff02ff7812 */ /* 0x000fda000780c0ff */
[----:B------:R-:W-:Y:S01]  /*1e30*/  @!P0 MOV R3, R2 ;  /* 0x0000000200038202 */ /* 0x000fe20000000f00 */
[----:B------:R-:W-:Y:S06]  /*1e40*/  @!P0 BRA `(.L_x_20) ;  /* 0x0000000000448947 */ /* 0x000fec0003800000 */
[----:B------:R-:W-:-:S13]  /*1e50*/  FSETP.GEU.FTZ.AND P0, PT, R2, RZ, PT ;  /* 0x000000ff0200720b */ /* 0x000fda0003f1e000 */
[----:B------:R-:W-:Y:S01]  /*1e60*/  @!P0 MOV R3, 0x7fffffff ;  /* 0x7fffffff00038802 */ /* 0x000fe20000000f00 */
[----:B------:R-:W-:Y:S06]  /*1e70*/  @!P0 BRA `(.L_x_20) ;  /* 0x0000000000388947 */ /* 0x000fec0003800000 */
[----:B------:R-:W-:-:S13]  /*1e80*/  FSETP.GTU.FTZ.AND P0, PT, |R2|, +INF , PT ;  /* 0x7f8000000200780b */ /* 0x000fda0003f1c200 */
[----:B------:R-:W-:Y:S01]  /*1e90*/  @P0 FADD.FTZ R3, R2, 1 ;  /* 0x3f80000002030421 */ /* 0x000fe20000010000 */
[----:B------:R-:W-:Y:S06]  /*1ea0*/  @P0 BRA `(.L_x_20) ;  /* 0x00000000002c0947 */ /* 0x000fec0003800000 */
[----:B------:R-:W-:-:S13]  /*1eb0*/  FSETP.NEU.FTZ.AND P0, PT, |R2|, +INF , PT ;  /* 0x7f8000000200780b */ /* 0x000fda0003f1d200 */
[----:B------:R-:W-:Y:S01]  /*1ec0*/  @!P0 MOV R3, R2 ;  /* 0x0000000200038202 */ /* 0x000fe20000000f00 */
[----:B------:R-:W-:Y:S06]  /*1ed0*/  @!P0 BRA `(.L_x_20) ;  /* 0x0000000000208947 */ /* 0x000fec0003800000 */
[----:B------:R-:W-:-:S04]  /*1ee0*/  FFMA R2, R2, 1.84467440737095516160e+19, RZ ;  /* 0x5f80000002027823 */ /* 0x000fc800000000ff */
[----:B------:R-:W0:Y:S02]  /*1ef0*/  MUFU.RSQ R3, R2 ;  /* 0x0000000200037308 */ /* 0x000e240000001400 */
[----:B0-----:R-:W-:Y:S01]  /*1f00*/  FMUL.FTZ R13, R2, R3 ;  /* 0x00000003020d7220 */ /* 0x001fe20000410000 */
[----:B------:R-:W-:-:S03]  /*1f10*/  FMUL.FTZ R3, R3, 0.5 ;  /* 0x3f00000003037820 */ /* 0x000fc60000410000 */
[----:B------:R-:W-:-:S04]  /*1f20*/  FADD.FTZ R16, -R13, -RZ ;  /* 0x800000ff0d107221 */ /* 0x000fc80000010100 */
[----:B------:R-:W-:-:S04]  /*1f30*/  FFMA R16, R13, R16, R2 ;  /* 0x000000100d107223 */ /* 0x000fc80000000002 */
[----:B------:R-:W-:-:S04]  /*1f40*/  FFMA R3, R16, R3, R13 ;  /* 0x0000000310037223 */ /* 0x000fc8000000000d */
[----:B------:R-:W-:-:S07]  /*1f50*/  FMUL.FTZ R3, R3, 2.3283064365386962891e-10 ;  /* 0x2f80000003037820 */ /* 0x000fce0000410000 */
.L_x_20:
[----:B------:R-:W-:Y:S01]  /*1f60*/  MOV R18, R3 ;  /* 0x0000000300127202 */ /* 0x000fe20000000f00 */
[----:B------:R-:W-:Y:S01]  /*1f70*/  HFMA2 R3, -RZ, RZ, 0, 0 ;  /* 0x00000000ff037431 */ /* 0x000fe200000001ff */
[----:B------:R-:W-:-:S04]  /*1f80*/  MOV R2, R17 ;  /* 0x0000001100027202 */ /* 0x000fc80000000f00 */
[----:B------:R-:W-:Y:S05]  /*1f90*/  RET.REL.NODEC R2 `(_Z7computefiiffffffffffffffffffffffffffffff) ;  /* 0xffffffe002187950 */ /* 0x000fea0003c3ffff */
        .weak           $__internal_1_$__cuda_sm3x_div_rn_noftz_f32_slowpath
        .type           $__internal_1_$__cuda_sm3x_div_rn_noftz_f32_slowpath,@function
        .size           $__internal_1_$__cuda_sm3x_div_rn_noftz_f32_slowpath,(.L_x_31 - $__internal_1_$__cuda_sm3x_div_rn_noftz_f32_slowpath)
$__internal_1_$__cuda_sm3x_div_rn_noftz_f32_slowpath:
[----:B------:R-:W-:Y:S02]  /*1fa0*/  SHF.R.U32.HI R23, RZ, 0x17, R3 ;  /* 0x00000017ff177819 */ /* 0x000fe40000011603 */
[----:B------:R-:W-:Y:S02]  /*1fb0*/  SHF.R.U32.HI R24, RZ, 0x17, R2 ;  /* 0x00000017ff187819 */ /* 0x000fe40000011602 */
[----:B------:R-:W-:Y:S02]  /*1fc0*/  LOP3.LUT R23, R23, 0xff, RZ, 0xc0, !PT ;  /* 0x000000ff17177812 */ /* 0x000fe400078ec0ff */
[----:B------:R-:W-:Y:S02]  /*1fd0*/  LOP3.LUT R27, R24, 0xff, RZ, 0xc0, !PT ;  /* 0x000000ff181b7812 */ /* 0x000fe400078ec0ff */
[----:B------:R-:W-:Y:S02]  /*1fe0*/  IADD3 R26, PT, PT, R23, -0x1, RZ ;  /* 0xffffffff171a7810 */ /* 0x000fe40007ffe0ff */
[----:B------:R-:W-:-:S02]  /*1ff0*/  IADD3 R25, PT, PT, R27, -0x1, RZ ;  /* 0xffffffff1b197810 */ /* 0x000fc40007ffe0ff */
[----:B------:R-:W-:-:S04]  /*2000*/  ISETP.GT.U32.AND P0, PT, R26, 0xfd, PT ;  /* 0x000000fd1a00780c */ /* 0x000fc80003f04070 */
[----:B------:R-:W-:-:S13]  /*2010*/  ISETP.GT.U32.OR P0, PT, R25, 0xfd, P0 ;  /* 0x000000fd1900780c */ /* 0x000fda0000704470 */
[----:B------:R-:W-:Y:S01]  /*2020*/  @!P0 MOV R24, RZ ;  /* 0x000000ff00188202 */ /* 0x000fe20000000f00 */
[----:B------:R-:W-:Y:S06]  /*2030*/  @!P0 BRA `(.L_x_21) ;  /* 0x00000000005c8947 */ /* 0x000fec0003800000 */
[----:B------:R-:W-:Y:S02]  /*2040*/  FSETP.GTU.FTZ.AND P0, PT, |R2|, +INF , PT ;  /* 0x7f8000000200780b */ /* 0x000fe40003f1c200 */
[----:B------:R-:W-:-:S04]  /*2050*/  FSETP.GTU.FTZ.AND P1, PT, |R3|, +INF , PT ;  /* 0x7f8000000300780b */ /* 0x000fc80003f3c200 */
[----:B------:R-:W-:-:S13]  /*2060*/  PLOP3.LUT P0, PT, P0, P1, PT, 0xf8, 0x8f ;  /* 0x00000000008f781c */ /* 0x000fda0000703f70 */
[----:B------:R-:W-:Y:S05]  /*2070*/  @P0 BRA `(.L_x_22) ;  /* 0x0000000400440947 */ /* 0x000fea0003800000 */
[----:B------:R-:W-:-:S13]  /*2080*/  LOP3.LUT P0, RZ, R3, 0x7fffffff, R2, 0xc8, !PT ;  /* 0x7fffffff03ff7812 */ /* 0x000fda000780c802 */
[----:B------:R-:W-:Y:S05]  /*2090*/  @!P0 BRA `(.L_x_23) ;  /* 0x0000000400348947 */ /* 0x000fea0003800000 */
[C---:B------:R-:W-:Y:S02]  /*20a0*/  FSETP.NEU.FTZ.AND P2, PT, |R2|.reuse, +INF , PT ;  /* 0x7f8000000200780b */ /* 0x040fe40003f5d200 */
[----:B------:R-:W-:Y:S02]  /*20b0*/  FSETP.NEU.FTZ.AND P1, PT, |R3|, +INF , PT ;  /* 0x7f8000000300780b */ /* 0x000fe40003f3d200 */
[----:B------:R-:W-:-:S11]  /*20c0*/  FSETP.NEU.FTZ.AND P0, PT, |R2|, +INF , PT ;  /* 0x7f8000000200780b */ /* 0x000fd60003f1d200 */
[----:B------:R-:W-:Y:S05]  /*20d0*/  @!P1 BRA !P2, `(.L_x_23) ;  /* 0x0000000400249947 */ /* 0x000fea0005000000 */
[----:B------:R-:W-:-:S04]  /*20e0*/  LOP3.LUT P2, RZ, R2, 0x7fffffff, RZ, 0xc0, !PT ;  /* 0x7fffffff02ff7812 */ /* 0x000fc8000784c0ff */
[----:B------:R-:W-:-:S13]  /*20f0*/  PLOP3.LUT P1, PT, P1, P2, PT, 0x2f, 0xf2 ;  /* 0x0000000000f2781c */ /* 0x000fda0000f24577 */
[----:B------:R-:W-:Y:S05]  /*2100*/  @P1 BRA `(.L_x_24) ;  /* 0x0000000400101947 */ /* 0x000fea0003800000 */
[----:B------:R-:W-:-:S04]  /*2110*/  LOP3.LUT P1, RZ, R3, 0x7fffffff, RZ, 0xc0, !PT ;  /* 0x7fffffff03ff7812 */ /* 0x000fc8000782c0ff */
[----:B------:R-:W-:-:S13]  /*2120*/  PLOP3.LUT P0, PT, P0, P1, PT, 0x2f, 0xf2 ;  /* 0x0000000000f2781c */ /* 0x000fda0000702577 */
[----:B------:R-:W-:Y:S05]  /*2130*/  @P0 BRA `(.L_x_25) ;  /* 0x0000000000f80947 */ /* 0x000fea0003800000 */
[----:B------:R-:W-:Y:S02]  /*2140*/  ISETP.GE.AND P0, PT, R25, RZ, PT ;  /* 0x000000ff1900720c */ /* 0x000fe40003f06270 */
[----:B------:R-:W-:-:S11]  /*2150*/  ISETP.GE.AND P1, PT, R26, RZ, PT ;  /* 0x000000ff1a00720c */ /* 0x000fd60003f26270 */
[----:B------:R-:W-:Y:S01]  /*2160*/  @P0 MOV R24, RZ ;  /* 0x000000ff00180202 */ /* 0x000fe20000000f00 */
[----:B------:R-:W-:Y:S01]  /*2170*/  @!P0 FFMA R2, R2, 1.84467440737095516160e+19, RZ ;  /* 0x5f80000002028823 */ /* 0x000fe200000000ff */
[----:B------:R-:W-:Y:S01]  /*2180*/  @!P0 MOV R24, 0xffffffc0 ;  /* 0xffffffc000188802 */ /* 0x000fe20000000f00 */
[----:B------:R-:W-:-:S03]  /*2190*/  @!P1 FFMA R3, R3, 1.84467440737095516160e+19, RZ ;  /* 0x5f80000003039823 */ /* 0x000fc600000000ff */
[----:B------:R-:W-:-:S07]  /*21a0*/  @!P1 IADD3 R24, PT, PT, R24, 0x40, RZ ;  /* 0x0000004018189810 */ /* 0x000fce0007ffe0ff */
.L_x_21:
[----:B------:R-:W-:Y:S02]  /*21b0*/  LEA R26, R23, 0xc0800000, 0x17 ;  /* 0xc0800000171a7811 */ /* 0x000fe400078eb8ff */
[----:B------:R-:W-:Y:S02]  /*21c0*/  IADD3 R27, PT, PT, R27, -0x7f, RZ ;  /* 0xffffff811b1b7810 */ /* 0x000fe40007ffe0ff */
[----:B------:R-:W-:-:S03]  /*21d0*/  IADD3 R28, PT, PT, -R26, R3, RZ ;  /* 0x000000031a1c7210 */ /* 0x000fc60007ffe1ff */
[C---:B------:R-:W-:Y:S01]  /*21e0*/  IMAD R2, R27.reuse, -0x800000, R2 ;  /* 0xff8000001b027824 */ /* 0x040fe200078e0202 */
[----:B------:R-:W0:Y:S01]  /*21f0*/  MUFU.RCP R3, R28 ;  /* 0x0000001c00037308 */ /* 0x000e220000001000 */
[----:B------:R-:W-:Y:S01]  /*2200*/  FADD.FTZ R25, -R28, -RZ ;  /* 0x800000ff1c197221 */ /* 0x000fe20000010100 */
[----:B------:R-:W-:-:S04]  /*2210*/  IADD3 R27, PT, PT, R27, 0x7f, -R23 ;  /* 0x0000007f1b1b7810 */ /* 0x000fc80007ffe817 */
[----:B------:R-:W-:Y:S01]  /*2220*/  IADD3 R27, PT, PT, R27, R24, RZ ;  /* 0x000000181b1b7210 */ /* 0x000fe20007ffe0ff */
[----:B0-----:R-:W-:-:S04]  /*2230*/  FFMA R26, R3, R25, 1 ;  /* 0x3f800000031a7423 */ /* 0x001fc80000000019 */
[----:B------:R-:W-:-:S04]  /*2240*/  FFMA R3, R3, R26, R3 ;  /* 0x0000001a03037223 */ /* 0x000fc80000000003 */
[----:B------:R-:W-:-:S04]  /*2250*/  FFMA R26, R2, R3, RZ ;  /* 0x00000003021a7223 */ /* 0x000fc800000000ff */
[----:B------:R-:W-:-:S04]  /*2260*/  FFMA R29, R25, R26, R2 ;  /* 0x0000001a191d7223 */ /* 0x000fc80000000002 */
[----:B------:R-:W-:-:S04]  /*2270*/  FFMA R26, R3, R29, R26 ;  /* 0x0000001d031a7223 */ /* 0x000fc8000000001a */
[----:B------:R-:W-:-:S04]  /*2280*/  FFMA R25, R25, R26, R2 ;  /* 0x0000001a19197223 */ /* 0x000fc80000000002 */
[----:B------:R-:W-:-:S05]  /*2290*/  FFMA R2, R3, R25, R26 ;  /* 0x0000001903027223 */ /* 0x000fca000000001a */
[----:B------:R-:W-:-:S04]  /*22a0*/  SHF.R.U32.HI R23, RZ, 0x17, R2 ;  /* 0x00000017ff177819 */ /* 0x000fc80000011602 */
[----:B------:R-:W-:-:S04]  /*22b0*/  LOP3.LUT R23, R23, 0xff, RZ, 0xc0, !PT ;  /* 0x000000ff17177812 */ /* 0x000fc800078ec0ff */
[----:B------:R-:W-:-:S04]  /*22c0*/  IADD3 R28, PT, PT, R23, R27, RZ ;  /* 0x0000001b171c7210 */ /* 0x000fc80007ffe0ff */
[----:B------:R-:W-:-:S04]  /*22d0*/  IADD3 R23, PT, PT, R28, -0x1, RZ ;  /* 0xffffffff1c177810 */ /* 0x000fc80007ffe0ff */
[----:B------:R-:W-:-:S13]  /*22e0*/  ISETP.GE.U32.AND P0, PT, R23, 0xfe, PT ;  /* 0x000000fe1700780c */ /* 0x000fda0003f06070 */
[----:B------:R-:W-:Y:S05]  /*22f0*/  @!P0 BRA `(.L_x_26) ;  /* 0x0000000000808947 */ /* 0x000fea0003800000 */
[----:B------:R-:W-:-:S13]  /*2300*/  ISETP.GT.AND P0, PT, R28, 0xfe, PT ;  /* 0x000000fe1c00780c */ /* 0x000fda0003f04270 */
[----:B------:R-:W-:Y:S05]  /*2310*/  @P0 BRA `(.L_x_27) ;  /* 0x00000000006c0947 */ /* 0x000fea0003800000 */
[----:B------:R-:W-:-:S13]  /*2320*/  ISETP.GE.AND P0, PT, R28, 0x1, PT ;  /* 0x000000011c00780c */ /* 0x000fda0003f06270 */
[----:B------:R-:W-:Y:S05]  /*2330*/  @P0 BRA `(.L_x_28) ;  /* 0x0000000000980947 */ /* 0x000fea0003800000 */
[----:B------:R-:W-:Y:S02]  /*2340*/  ISETP.GE.AND P0, PT, R28, -0x18, PT ;  /* 0xffffffe81c00780c */ /* 0x000fe40003f06270 */
[----:B------:R-:W-:-:S11]  /*2350*/  LOP3.LUT R2, R2, 0x80000000, RZ, 0xc0, !PT ;  /* 0x8000000002027812 */ /* 0x000fd600078ec0ff */
[----:B------:R-:W-:Y:S05]  /*2360*/  @!P0 BRA `(.L_x_28) ;  /* 0x00000000008c8947 */ /* 0x000fea0003800000 */
[-CC-:B------:R-:W-:Y:S01]  /*2370*/  FFMA.RZ R23, R3, R25.reuse, R26.reuse ;  /* 0x0000001903177223 */ /* 0x180fe2000000c01a */
[C---:B------:R-:W-:Y:S02]  /*2380*/  ISETP.NE.AND P2, PT, R28.reuse, RZ, PT ;  /* 0x000000ff1c00720c */ /* 0x040fe40003f45270 */
[C---:B------:R-:W-:Y:S02]  /*2390*/  ISETP.NE.AND P1, PT, R28.reuse, RZ, PT ;  /* 0x000000ff1c00720c */ /* 0x040fe40003f25270 */
[----:B------:R-:W-:Y:S01]  /*23a0*/  LOP3.LUT R24, R23, 0x7fffff, RZ, 0xc0, !PT ;  /* 0x007fffff17187812 */ /* 0x000fe200078ec0ff */
[CCC-:B------:R-:W-:Y:S01]  /*23b0*/  FFMA.RP R23, R3.reuse, R25.reuse, R26.reuse ;  /* 0x0000001903177223 */ /* 0x1c0fe2000000801a */
[----:B------:R-:W-:Y:S01]  /*23c0*/  FFMA.RM R26, R3, R25, R26 ;  /* 0x00000019031a7223 */ /* 0x000fe2000000401a */
[----:B------:R-:W-:Y:S02]  /*23d0*/  IADD3 R3, PT, PT, R28, 0x20, RZ ;  /* 0x000000201c037810 */ /* 0x000fe40007ffe0ff */
[----:B------:R-:W-:-:S02]  /*23e0*/  LOP3.LUT R24, R24, 0x800000, RZ, 0xfc, !PT ;  /* 0x0080000018187812 */ /* 0x000fc400078efcff */
[----:B------:R-:W-:Y:S02]  /*23f0*/  IADD3 R25, PT, PT, -R28, RZ, RZ ;  /* 0x000000ff1c197210 */ /* 0x000fe40007ffe1ff */
[----:B------:R-:W-:Y:S02]  /*2400*/  SHF.L.U32 R3, R24, R3, RZ ;  /* 0x0000000318037219 */ /* 0x000fe400000006ff */
[----:B------:R-:W-:Y:S02]  /*2410*/  FSETP.NEU.FTZ.AND P0, PT, R23, R26, PT ;  /* 0x0000001a1700720b */ /* 0x000fe40003f1d000 */
[----:B------:R-:W-:Y:S02]  /*2420*/  SEL R23, R25, RZ, P2 ;  /* 0x000000ff19177207 */ /* 0x000fe40001000000 */
[----:B------:R-:W-:Y:S02]  /*2430*/  ISETP.NE.AND P1, PT, R3, RZ, P1 ;  /* 0x000000ff0300720c */ /* 0x000fe40000f25270 */
[----:B------:R-:W-:-:S02]  /*2440*/  SHF.R.U32.HI R23, RZ, R23, R24 ;  /* 0x00000017ff177219 */ /* 0x000fc40000011618 */
[----:B------:R-:W-:Y:S02]  /*2450*/  PLOP3.LUT P0, PT, P0, P1, PT, 0xf8, 0x8f ;  /* 0x00000000008f781c */ /* 0x000fe40000703f70 */
[----:B------:R-:W-:Y:S02]  /*2460*/  SHF.R.U32.HI R24, RZ, 0x1, R23 ;  /* 0x00000001ff187819 */ /* 0x000fe40000011617 */
[----:B------:R-:W-:-:S04]  /*2470*/  SEL R3, RZ, 0x1, !P0 ;  /* 0x00000001ff037807 */ /* 0x000fc80004000000 */
[----:B------:R-:W-:-:S04]  /*2480*/  LOP3.LUT R26, R3, 0x1, R24, 0xf8, !PT ;  /* 0x00000001031a7812 */ /* 0x000fc800078ef818 */
[----:B------:R-:W-:-:S04]  /*2490*/  LOP3.LUT R23, R26, R23, RZ, 0xc0, !PT ;  /* 0x000000171a177212 */ /* 0x000fc800078ec0ff */
[----:B------:R-:W-:-:S04]  /*24a0*/  IADD3 R23, PT, PT, R24, R23, RZ ;  /* 0x0000001718177210 */ /* 0x000fc80007ffe0ff */
[----:B------:R-:W-:Y:S01]  /*24b0*/  LOP3.LUT R2, R23, R2, RZ, 0xfc, !PT ;  /* 0x0000000217027212 */ /* 0x000fe200078efcff */
[----:B------:R-:W-:Y:S06]  /*24c0*/  BRA `(.L_x_28) ;  /* 0x0000000000347947 */ /* 0x000fec0003800000 */
.L_x_27:
[----:B------:R-:W-:-:S04]  /*24d0*/  LOP3.LUT R2, R2, 0x80000000, RZ, 0xc0, !PT ;  /* 0x8000000002027812 */ /* 0x000fc800078ec0ff */
[----:B------:R-:W-:Y:S01]  /*24e0*/  LOP3.LUT R2, R2, 0x7f800000, RZ, 0xfc, !PT ;  /* 0x7f80000002027812 */ /* 0x000fe200078efcff */
[----:B------:R-:W-:Y:S06]  /*24f0*/  BRA `(.L_x_28) ;  /* 0x0000000000287947 */ /* 0x000fec0003800000 */
.L_x_26:
[----:B------:R-:W-:Y:S01]  /*2500*/  LEA R2, R27, R2, 0x17 ;  /* 0x000000021b027211 */ /* 0x000fe200078eb8ff */
[----:B------:R-:W-:Y:S06]  /*2510*/  BRA `(.L_x_28) ;  /* 0x0000000000207947 */ /* 0x000fec0003800000 */
.L_x_25:
[----:B------:R-:W-:-:S04]  /*2520*/  LOP3.LUT R2, R3, 0x80000000, R2, 0x48, !PT ;  /* 0x8000000003027812 */ /* 0x000fc800078e4802 */
[----:B------:R-:W-:Y:S01]  /*2530*/  LOP3.LUT R2, R2, 0x7f800000, RZ, 0xfc, !PT ;  /* 0x7f80000002027812 */ /* 0x000fe200078efcff */
[----:B------:R-:W-:Y:S06]  /*2540*/  BRA `(.L_x_28) ;  /* 0x0000000000147947 */ /* 0x000fec0003800000 */
.L_x_24:
[----:B------:R-:W-:Y:S01]  /*2550*/  LOP3.LUT R2, R3, 0x80000000, R2, 0x48, !PT ;  /* 0x8000000003027812 */ /* 0x000fe200078e4802 */
[----:B------:R-:W-:Y:S06]  /*2560*/  BRA `(.L_x_28) ;  /* 0x00000000000c7947 */ /* 0x000fec0003800000 */
.L_x_23:
[----:B------:R-:W0:Y:S01]  /*2570*/  MUFU.RSQ R2, -QNAN ;  /* 0xffc0000000027908 */ /* 0x000e220000001400 */
[----:B------:R-:W-:Y:S05]  /*2580*/  BRA `(.L_x_28) ;  /* 0x0000000000047947 */ /* 0x000fea0003800000 */
.L_x_22:
[----:B------:R-:W-:-:S07]  /*2590*/  FADD.FTZ R2, R2, R3 ;  /* 0x0000000302027221 */ /* 0x000fce0000010000 */
.L_x_28:
[----:B------:R-:W-:Y:S01]  /*25a0*/  HFMA2 R3, -RZ, RZ, 0, 0 ;  /* 0x00000000ff037431 */ /* 0x000fe200000001ff */
[----:B0-----:R-:W-:Y:S02]  /*25b0*/  MOV R25, R2 ;  /* 0x0000000200197202 */ /* 0x001fe40000000f00 */
[----:B------:R-:W-:-:S04]  /*25c0*/  MOV R2, R22 ;  /* 0x0000001600027202 */ /* 0x000fc80000000f00 */
[----:B------:R-:W-:Y:S05]  /*25d0*/  RET.REL.NODEC R2 `(_Z7computefiiffffffffffffffffffffffffffffff) ;  /* 0xffffffd802887950 */ /* 0x000fea0003c3ffff */
.L_x_29:
[----:B------:R-:W-:-:S00]  /*25e0*/  BRA `(.L_x_29) ;  /* 0xfffffffc00fc7947 */ /* 0x000fc0000383ffff */
[----:B------:R-:W-:-:S00]  /*25f0*/  NOP ;  /* 0x0000000000007918 */ /* 0x000fc00000000000 */
        /* <DEDUP_REMOVED lines=8> */
.L_x_31:


//--------------------- .nv.global.init           --------------------------
	.section	.nv.global.init,"aw",@progbits
.nv.global.init:
	.type		$str,@object
	.size		$str,(.L_0 - $str)
$str:
        /*0000*/ 	.byte	0x25, 0x2e, 0x31, 0x37, 0x67, 0x0a, 0x00
.L_0:


//--------------------- .nv.shared.reserved.0     --------------------------
	.section	.nv.shared.reserved.0,"aw",@nobits
	.weak		__nv_reservedSMEM_offset_0_alias
	.size		__nv_reservedSMEM_offset_0_alias, 0, 64
	.other		__nv_reservedSMEM_offset_0_alias,@"STO_CUDA_RESERVED_SHARED STV_DEFAULT"
__nv_reservedSMEM_offset_0_alias:
	.zero		0
	.zero		64


//--------------------- .nv.constant0._Z7computefiiffffffffffffffffffffffffffffff --------------------------
	.section	.nv.constant0._Z7computefiiffffffffffffffffffffffffffffff,"a",@progbits
	.sectionflags	@""
	.align	4
.nv.constant0._Z7computefiiffffffffffffffffffffffffffffff:
	.zero		1028


//--------------------- SYMBOLS --------------------------

	.type		.nv.reservedSmem.offset0,@object
	.size		.nv.reservedSmem.offset0,0x4
	.type		vprintf,@function
